	.headerflags	@"EF_CUDA_TEXMODE_UNIFIED EF_CUDA_64BIT_ADDRESS EF_CUDA_ACCELERATORS EF_CUDA_SM90 EF_CUDA_VIRTUAL_SM(EF_CUDA_SM90)"
	.elftype	@"ET_EXEC"


//--------------------- .nv.info                  --------------------------
	.section	.nv.info,"",@"SHT_CUDA_INFO"
	.align	4


	//----- nvinfo : EIATTR_REGCOUNT
	.align		4
        /*0000*/ 	.byte	0x04, 0x2f
        /*0002*/ 	.short	(.L_2 - .L_1)
	.align		4
.L_1:
        /*0004*/ 	.word	index@(triton_)
        /*0008*/ 	.word	0x00000030


	//----- nvinfo : EIATTR_MIN_STACK_SIZE
	.align		4
.L_2:
        /*000c*/ 	.byte	0x04, 0x12
        /*000e*/ 	.short	(.L_4 - .L_3)
	.align		4
.L_3:
        /*0010*/ 	.word	index@(triton_)
        /*0014*/ 	.word	0x00000000


	//----- nvinfo : EIATTR_FRAME_SIZE
	.align		4
.L_4:
        /*0018*/ 	.byte	0x04, 0x11
        /*001a*/ 	.short	(.L_6 - .L_5)
	.align		4
.L_5:
        /*001c*/ 	.word	index@(triton_)
        /*0020*/ 	.word	0x00000000


	//----- nvinfo : EIATTR_MIN_STACK_SIZE
	.align		4
.L_6:
        /*0024*/ 	.byte	0x04, 0x12
        /*0026*/ 	.short	(.L_8 - .L_7)
	.align		4
.L_7:
        /*0028*/ 	.word	index@(triton_)
        /*002c*/ 	.word	0x00000000
.L_8:


//--------------------- .nv.info.triton_          --------------------------
	.section	.nv.info.triton_,"",@"SHT_CUDA_INFO"
	.sectionflags	@""
	.align	4


	//----- nvinfo : EIATTR_CUDA_API_VERSION
	.align		4
        /*0000*/ 	.byte	0x04, 0x37
        /*0002*/ 	.short	(.L_10 - .L_9)
.L_9:
        /*0004*/ 	.word	0x0000007c


	//----- nvinfo : EIATTR_KPARAM_INFO
	.align		4
.L_10:
        /*0008*/ 	.byte	0x04, 0x17
        /*000a*/ 	.short	(.L_12 - .L_11)
.L_11:
        /*000c*/ 	.word	0x00000000
        /*0010*/ 	.short	0x0009
        /*0012*/ 	.short	0x0044
        /*0014*/ 	.byte	0x00, 0xf0, 0x11, 0x00


	//----- nvinfo : EIATTR_KPARAM_INFO
	.align		4
.L_12:
        /*0018*/ 	.byte	0x04, 0x17
        /*001a*/ 	.short	(.L_14 - .L_13)
.L_13:
        /*001c*/ 	.word	0x00000000
        /*0020*/ 	.short	0x0008
        /*0022*/ 	.short	0x0040
        /*0024*/ 	.byte	0x00, 0xf0, 0x11, 0x00


	//----- nvinfo : EIATTR_KPARAM_INFO
	.align		4
.L_14:
        /*0028*/ 	.byte	0x04, 0x17
        /*002a*/ 	.short	(.L_16 - .L_15)
.L_15:
        /*002c*/ 	.word	0x00000000
        /*0030*/ 	.short	0x0007
        /*0032*/ 	.short	0x0038
        /*0034*/ 	.byte	0x00, 0xf0, 0x21, 0x00


	//----- nvinfo : EIATTR_KPARAM_INFO
	.align		4
.L_16:
        /*0038*/ 	.byte	0x04, 0x17
        /*003a*/ 	.short	(.L_18 - .L_17)
.L_17:
        /*003c*/ 	.word	0x00000000
        /*0040*/ 	.short	0x0006
        /*0042*/ 	.short	0x0030
        /*0044*/ 	.byte	0x00, 0xf0, 0x21, 0x00


	//----- nvinfo : EIATTR_KPARAM_INFO
	.align		4
.L_18:
        /*0048*/ 	.byte	0x04, 0x17
        /*004a*/ 	.short	(.L_20 - .L_19)
.L_19:
        /*004c*/ 	.word	0x00000000
        /*0050*/ 	.short	0x0005
        /*0052*/ 	.short	0x0028
        /*0054*/ 	.byte	0x00, 0xf0, 0x21, 0x00


	//----- nvinfo : EIATTR_KPARAM_INFO
	.align		4
.L_20:
        /*0058*/ 	.byte	0x04, 0x17
        /*005a*/ 	.short	(.L_22 - .L_21)
.L_21:
        /*005c*/ 	.word	0x00000000
        /*0060*/ 	.short	0x0004
        /*0062*/ 	.short	0x0020
        /*0064*/ 	.byte	0x00, 0xf0, 0x21, 0x00


	//----- nvinfo : EIATTR_KPARAM_INFO
	.align		4
.L_22:
        /*0068*/ 	.byte	0x04, 0x17
        /*006a*/ 	.short	(.L_24 - .L_23)
.L_23:
        /*006c*/ 	.word	0x00000000
        /*0070*/ 	.short	0x0003
        /*0072*/ 	.short	0x0018
        /*0074*/ 	.byte	0x00, 0xf0, 0x21, 0x00


	//----- nvinfo : EIATTR_KPARAM_INFO
	.align		4
.L_24:
        /*0078*/ 	.byte	0x04, 0x17
        /*007a*/ 	.short	(.L_26 - .L_25)
.L_25:
        /*007c*/ 	.word	0x00000000
        /*0080*/ 	.short	0x0002
        /*0082*/ 	.short	0x0010
        /*0084*/ 	.byte	0x00, 0xf0, 0x21, 0x00


	//----- nvinfo : EIATTR_KPARAM_INFO
	.align		4
.L_26:
        /*0088*/ 	.byte	0x04, 0x17
        /*008a*/ 	.short	(.L_28 - .L_27)
.L_27:
        /*008c*/ 	.word	0x00000000
        /*0090*/ 	.short	0x0001
        /*0092*/ 	.short	0x0008
        /*0094*/ 	.byte	0x00, 0xf0, 0x21, 0x00


	//----- nvinfo : EIATTR_KPARAM_INFO
	.align		4
.L_28:
        /*0098*/ 	.byte	0x04, 0x17
        /*009a*/ 	.short	(.L_30 - .L_29)
.L_29:
        /*009c*/ 	.word	0x00000000
        /*00a0*/ 	.short	0x0000
        /*00a2*/ 	.short	0x0000
        /*00a4*/ 	.byte	0x00, 0xf0, 0x21, 0x00


	//----- nvinfo : EIATTR_SPARSE_MMA_MASK
	.align		4
.L_30:
        /*00a8*/ 	.byte	0x03, 0x50
        /*00aa*/ 	.short	0x0000


	//----- nvinfo : EIATTR_MAXREG_COUNT
	.align		4
        /*00ac*/ 	.byte	0x03, 0x1b
        /*00ae*/ 	.short	0x00ff


	//----- nvinfo : EIATTR_COOP_GROUP_MASK_REGIDS
	.align		4
        /*00b0*/ 	.byte	0x04, 0x29
        /*00b2*/ 	.short	(.L_32 - .L_31)


	//   ....[0]....
.L_31:
        /*00b4*/ 	.word	0xffffffff


	//   ....[1]....
        /*00b8*/ 	.word	0xffffffff


	//   ....[2]....
        /*00bc*/ 	.word	0xffffffff


	//   ....[3]....
        /*00c0*/ 	.word	0xffffffff


	//   ....[4]....
        /*00c4*/ 	.word	0xffffffff


	//   ....[5]....
        /*00c8*/ 	.word	0xffffffff


	//   ....[6]....
        /*00cc*/ 	.word	0xffffffff


	//   ....[7]....
        /*00d0*/ 	.word	0xffffffff


	//   ....[8]....
        /*00d4*/ 	.word	0xffffffff


	//   ....[9]....
        /*00d8*/ 	.word	0xffffffff


	//   ....[10]....
        /*00dc*/ 	.word	0xffffffff


	//   ....[11]....
        /*00e0*/ 	.word	0xffffffff


	//   ....[12]....
        /*00e4*/ 	.word	0xffffffff


	//   ....[13]....
        /*00e8*/ 	.word	0xffffffff


	//   ....[14]....
        /*00ec*/ 	.word	0xffffffff


	//   ....[15]....
        /*00f0*/ 	.word	0xffffffff


	//   ....[16]....
        /*00f4*/ 	.word	0xffffffff


	//   ....[17]....
        /*00f8*/ 	.word	0xffffffff


	//   ....[18]....
        /*00fc*/ 	.word	0xffffffff


	//----- nvinfo : EIATTR_COOP_GROUP_INSTR_OFFSETS
	.align		4
.L_32:
        /*0100*/ 	.byte	0x04, 0x28
        /*0102*/ 	.short	(.L_34 - .L_33)


	//   ....[0]....
.L_33:
        /*0104*/ 	.word	0x00001020


	//   ....[1]....
        /*0108*/ 	.word	0x00001060


	//   ....[2]....
        /*010c*/ 	.word	0x000010b0


	//   ....[3]....
        /*0110*/ 	.word	0x000010e0


	//   ....[4]....
        /*0114*/ 	.word	0x00001140


	//   ....[5]....
        /*0118*/ 	.word	0x00001160


	//   ....[6]....
        /*011c*/ 	.word	0x000011c0


	//   ....[7]....
        /*0120*/ 	.word	0x000011e0


	//   ....[8]....
        /*0124*/ 	.word	0x00001250


	//   ....[9]....
        /*0128*/ 	.word	0x00001270


	//   ....[10]....
        /*012c*/ 	.word	0x000013d0


	//   ....[11]....
        /*0130*/ 	.word	0x00001420


	//   ....[12]....
        /*0134*/ 	.word	0x00001440


	//   ....[13]....
        /*0138*/ 	.word	0x00001480


	//   ....[14]....
        /*013c*/ 	.word	0x00001560


	//   ....[15]....
        /*0140*/ 	.word	0x00001590


	//   ....[16]....
        /*0144*/ 	.word	0x000015d0


	//   ....[17]....
        /*0148*/ 	.word	0x000016b0


	//   ....[18]....
        /*014c*/ 	.word	0x000016f0


	//----- nvinfo : EIATTR_EXIT_INSTR_OFFSETS
	.align		4
.L_34:
        /*0150*/ 	.byte	0x04, 0x1c
        /*0152*/ 	.short	(.L_36 - .L_35)


	//   ....[0]....
.L_35:
        /*0154*/ 	.word	0x00002600


	//----- nvinfo : EIATTR_MAX_THREADS
	.align		4
.L_36:
        /*0158*/ 	.byte	0x04, 0x05
        /*015a*/ 	.short	(.L_38 - .L_37)
.L_37:
        /*015c*/ 	.word	0x00000100
        /*0160*/ 	.word	0x00000001
        /*0164*/ 	.word	0x00000001


	//----- nvinfo : EIATTR_CBANK_PARAM_SIZE
	.align		4
.L_38:
        /*0168*/ 	.byte	0x03, 0x19
        /*016a*/ 	.short	0x0048


	//----- nvinfo : EIATTR_PARAM_CBANK
	.align		4
        /*016c*/ 	.byte	0x04, 0x0a
        /*016e*/ 	.short	(.L_40 - .L_39)
	.align		4
.L_39:
        /*0170*/ 	.word	index@(.nv.constant0.triton_)
        /*0174*/ 	.short	0x0210
        /*0176*/ 	.short	0x0048


	//----- nvinfo : EIATTR_SW_WAR
	.align		4
.L_40:
        /*0178*/ 	.byte	0x04, 0x36
        /*017a*/ 	.short	(.L_42 - .L_41)
.L_41:
        /*017c*/ 	.word	0x00000008
.L_42:


//--------------------- .nv.callgraph             --------------------------
	.section	.nv.callgraph,"",@"SHT_CUDA_CALLGRAPH"
	.align	4
	.sectionentsize	8
	.align		4
        /*0000*/ 	.word	0x00000000
	.align		4
        /*0004*/ 	.word	0xffffffff
	.align		4
        /*0008*/ 	.word	0x00000000
	.align		4
        /*000c*/ 	.word	0xfffffffe
	.align		4
        /*0010*/ 	.word	0x00000000
	.align		4
        /*0014*/ 	.word	0xfffffffd
	.align		4
        /*0018*/ 	.word	0x00000000
	.align		4
        /*001c*/ 	.word	0xfffffffc


//--------------------- .nv.constant4             --------------------------
	.section	.nv.constant4,"a",@progbits
	.align	8
	.align		8
.nv.constant4:
        /*0000*/ 	.dword	_$_str


//--------------------- .text.triton_             --------------------------
	.section	.text.triton_,"ax",@progbits
	.sectionflags	@"SHF_BARRIERS=1"
	.align	128
        .global         triton_
        .type           triton_,@function
        .size           triton_,(.L_x_1 - triton_)
        .other          triton_,@"STO_CUDA_ENTRY STV_DEFAULT"
triton_:
.text.triton_:
[----:B------:R-:W-:Y:S01]  /*0000*/  LDC R1, c[0x0][0x28] ;  /* 0x00000a00ff017b82 */ /* 0x000fe20000000800 */
[----:B------:R-:W1:Y:S07]  /*0010*/  S2R R18, SR_TID.X ;  /* 0x0000000000127919 */ /* 0x000e6e0000002100 */
[----:B------:R-:W2:Y:S01]  /*0020*/  LDC.64 R10, c[0x0][0x220] ;  /* 0x00008800ff0a7b82 */ /* 0x000ea20000000a00 */
[----:B------:R-:W-:Y:S01]  /*0030*/  ULDC.64 UR6, c[0x0][0x208] ;  /* 0x0000820000067ab9 */ /* 0x000fe20000000a00 */
[----:B------:R-:W-:Y:S01]  /*0040*/  ULDC.64 UR4, c[0x0][0x228] ;  /* 0x00008a0000047ab9 */ /* 0x000fe20000000a00 */
[----:B------:R-:W3:Y:S01]  /*0050*/  S2R R2, SR_CTAID.X ;  /* 0x0000000000027919 */ /* 0x000ee20000002500 */
[----:B------:R-:W-:Y:S01]  /*0060*/  ULDC.64 UR8, c[0x0][0x220] ;  /* 0x0000880000087ab9 */ /* 0x000fe20000000a00 */
[----:B------:R-:W-:-:S03]  /*0070*/  ULDC.64 UR10, c[0x0][0x238] ;  /* 0x00008e00000a7ab9 */ /* 0x000fc60000000a00 */
[----:B------:R-:W4:Y:S08]  /*0080*/  LDC.64 R12, c[0x0][0x228] ;  /* 0x00008a00ff0c7b82 */ /* 0x000f300000000a00 */
[----:B------:R-:W5:Y:S08]  /*0090*/  LDC.64 R14, c[0x0][0x230] ;  /* 0x00008c00ff0e7b82 */ /* 0x000f700000000a00 */
[----:B------:R-:W5:Y:S01]  /*00a0*/  LDC.64 R4, c[0x0][0x210] ;  /* 0x00008400ff047b82 */ /* 0x000f620000000a00 */
[----:B-1----:R-:W-:-:S07]  /*00b0*/  SHF.L.U32 R0, R18, 0x1, RZ ;  /* 0x0000000112007819 */ /* 0x002fce00000006ff */
[----:B------:R-:W1:Y:S01]  /*00c0*/  LDC.64 R8, c[0x0][0x218] ;  /* 0x00008600ff087b82 */ /* 0x000e620000000a00 */
[----:B------:R-:W-:-:S05]  /*00d0*/  LOP3.LUT R3, R0, 0x1fe, RZ, 0xc0, !PT ;  /* 0x000001fe00037812 */ /* 0x000fca00078ec0ff */
[----:B--2---:R-:W-:-:S04]  /*00e0*/  IMAD.WIDE.U32 R10, R3, 0x2, R10 ;  /* 0x00000002030a7825 */ /* 0x004fc800078e000a */
[C---:B----4-:R-:W-:Y:S02]  /*00f0*/  IMAD.WIDE.U32 R12, R3.reuse, 0x2, R12 ;  /* 0x00000002030c7825 */ /* 0x050fe400078e000c */
[----:B------:R-:W2:Y:S02]  /*0100*/  LDG.E.EL R10, desc[UR6][R10.64+0x7800] ;  /* 0x007800060a0a7981 */ /* 0x000ea4000c2e1900 */
[----:B---3--:R-:W-:Y:S02]  /*0110*/  IMAD R25, R2, 0xc00, R3 ;  /* 0x00000c0002197824 */ /* 0x008fe400078e0203 */
[----:B------:R-:W3:Y:S01]  /*0120*/  LDG.E.EL R12, desc[UR6][R12.64+0x7800] ;  /* 0x007800060c0c7981 */ /* 0x000ee2000c2e1900 */
[----:B-----5:R-:W-:-:S04]  /*0130*/  IMAD.WIDE.U32 R14, R3, 0x2, R14 ;  /* 0x00000002030e7825 */ /* 0x020fc800078e000e */
[C---:B0-----:R-:W-:Y:S02]  /*0140*/  IMAD.WIDE R2, R25.reuse, 0x2, R4 ;  /* 0x0000000219027825 */ /* 0x041fe400078e0204 */
[----:B------:R-:W4:Y:S02]  /*0150*/  LDG.E.EL R14, desc[UR6][R14.64] ;  /* 0x000000060e0e7981 */ /* 0x000f24000c2e1900 */
[----:B-1----:R-:W-:Y:S02]  /*0160*/  IMAD.WIDE R6, R25, 0x2, R8 ;  /* 0x0000000219067825 */ /* 0x002fe400078e0208 */
[----:B------:R-:W5:Y:S04]  /*0170*/  LDG.E.EF R17, desc[UR6][R2.64] ;  /* 0x0000000602117981 */ /* 0x000f68000c0e1900 */
[----:B------:R5:W5:Y:S01]  /*0180*/  LDG.E.EF R6, desc[UR6][R6.64] ;  /* 0x0000000606067981 */ /* 0x000b62000c0e1900 */
[----:B------:R-:W-:-:S02]  /*0190*/  IADD3 R33, R25, 0x200, RZ ;  /* 0x0000020019217810 */ /* 0x000fc40007ffe0ff */
[C---:B--2---:R-:W-:Y:S02]  /*01a0*/  PRMT R0, R10.reuse, 0x7632, R0 ;  /* 0x000076320a007816 */ /* 0x044fe40000000000 */
[----:B------:R-:W-:Y:S02]  /*01b0*/  SHF.L.U32 R10, R10, 0x10, RZ ;  /* 0x000000100a0a7819 */ /* 0x000fe400000006ff */
[----:B---3--:R-:W-:Y:S02]  /*01c0*/  PRMT R16, R12, 0x7632, R16 ;  /* 0x000076320c107816 */ /* 0x008fe40000000010 */
[----:B------:R-:W-:Y:S02]  /*01d0*/  SHF.L.U32 R0, R0, 0x10, RZ ;  /* 0x0000001000007819 */ /* 0x000fe400000006ff */
[----:B------:R-:W-:Y:S02]  /*01e0*/  SHF.L.U32 R13, R16, 0x10, RZ ;  /* 0x00000010100d7819 */ /* 0x000fe400000006ff */
[----:B------:R-:W-:-:S03]  /*01f0*/  SHF.L.U32 R11, R12, 0x10, RZ ;  /* 0x000000100c0b7819 */ /* 0x000fc600000006ff */
[----:B------:R-:W-:Y:S01]  /*0200*/  FADD R16, R0, R13 ;  /* 0x0000000d00107221 */ /* 0x000fe20000000000 */
[----:B----4-:R-:W-:Y:S01]  /*0210*/  PRMT R0, R14, 0x7632, R0 ;  /* 0x000076320e007816 */ /* 0x010fe20000000000 */
[----:B------:R-:W-:Y:S01]  /*0220*/  FADD R19, R10, R11 ;  /* 0x0000000b0a137221 */ /* 0x000fe20000000000 */
[C---:B-----5:R-:W-:Y:S02]  /*0230*/  PRMT R7, R17.reuse, 0x7632, R7 ;  /* 0x0000763211077816 */ /* 0x060fe40000000007 */
[----:B------:R-:W-:Y:S02]  /*0240*/  LOP3.LUT R13, R18, 0xff, RZ, 0xc0, !PT ;  /* 0x000000ff120d7812 */ /* 0x000fe400078ec0ff */
[----:B------:R-:W-:Y:S02]  /*0250*/  SHF.L.U32 R12, R0, 0x10, RZ ;  /* 0x00000010000c7819 */ /* 0x000fe400000006ff */
[----:B------:R-:W-:Y:S02]  /*0260*/  SHF.L.U32 R14, R14, 0x10, RZ ;  /* 0x000000100e0e7819 */ /* 0x000fe400000006ff */
[----:B------:R-:W-:-:S02]  /*0270*/  SHF.L.U32 R17, R17, 0x10, RZ ;  /* 0x0000001011117819 */ /* 0x000fc400000006ff */
[C---:B------:R-:W-:Y:S02]  /*0280*/  PRMT R0, R6.reuse, 0x7632, R0 ;  /* 0x0000763206007816 */ /* 0x040fe40000000000 */
[----:B------:R-:W-:Y:S01]  /*0290*/  SHF.L.U32 R11, R7, 0x10, RZ ;  /* 0x00000010070b7819 */ /* 0x000fe200000006ff */
[----:B------:R-:W-:Y:S01]  /*02a0*/  FADD R14, R17, R14 ;  /* 0x0000000e110e7221 */ /* 0x000fe20000000000 */
[----:B------:R-:W-:Y:S01]  /*02b0*/  SHF.L.U32 R10, R6, 0x10, RZ ;  /* 0x00000010060a7819 */ /* 0x000fe200000006ff */
[----:B------:R-:W-:Y:S01]  /*02c0*/  IMAD.WIDE.U32 R6, R13, 0x4, RZ ;  /* 0x000000040d067825 */ /* 0x000fe200078e00ff */
[----:B------:R-:W-:-:S03]  /*02d0*/  SHF.L.U32 R39, R0, 0x10, RZ ;  /* 0x0000001000277819 */ /* 0x000fc600000006ff */
[----:B------:R-:W-:Y:S01]  /*02e0*/  FADD R11, R11, R12 ;  /* 0x0000000c0b0b7221 */ /* 0x000fe20000000000 */
[----:B------:R-:W-:Y:S01]  /*02f0*/  FFMA R0, R19, R14, R10 ;  /* 0x0000000e13007223 */ /* 0x000fe2000000000a */
[----:B------:R-:W-:Y:S02]  /*0300*/  LOP3.LUT R17, R6, 0x7c00, RZ, 0xfc, !PT ;  /* 0x00007c0006117812 */ /* 0x000fe400078efcff */
[----:B------:R-:W-:Y:S02]  /*0310*/  FFMA R39, R16, R11, R39 ;  /* 0x0000000b10277223 */ /* 0x000fe40000000027 */
[----:B------:R-:W-:Y:S02]  /*0320*/  IADD3 R14, P0, R17, UR4, RZ ;  /* 0x00000004110e7c10 */ /* 0x000fe4000ff1e0ff */
[----:B------:R-:W-:Y:S02]  /*0330*/  IADD3 R16, P1, R17, UR8, RZ ;  /* 0x0000000811107c10 */ /* 0x000fe4000ff3e0ff */
[----:B------:R-:W-:Y:S01]  /*0340*/  IADD3.X R15, R7, UR5, RZ, P0, !PT ;  /* 0x00000005070f7c10 */ /* 0x000fe200087fe4ff */
[----:B------:R-:W-:Y:S01]  /*0350*/  ULDC.64 UR4, c[0x0][0x230] ;  /* 0x00008c0000047ab9 */ /* 0x000fe20000000a00 */
[----:B------:R-:W-:-:S02]  /*0360*/  F2FP.BF16.F32.PACK_AB R13, R39, R0 ;  /* 0x00000000270d723e */ /* 0x000fc400000010ff */
[----:B------:R-:W-:Y:S01]  /*0370*/  IADD3.X R17, R7, UR9, RZ, P1, !PT ;  /* 0x0000000907117c10 */ /* 0x000fe20008ffe4ff */
[C---:B------:R-:W-:Y:S01]  /*0380*/  IMAD.WIDE R10, R33.reuse, 0x2, R8 ;  /* 0x00000002210a7825 */ /* 0x040fe200078e0208 */
[----:B------:R-:W-:Y:S01]  /*0390*/  IADD3 R18, P0, R6, UR4, RZ ;  /* 0x0000000406127c10 */ /* 0x000fe2000ff1e0ff */
[----:B------:R0:W-:Y:S01]  /*03a0*/  STG.E desc[UR6][R2.64], R13 ;  /* 0x0000000d02007986 */ /* 0x0001e2000c101906 */
[----:B------:R-:W-:Y:S01]  /*03b0*/  IADD3 R31, R25, 0x400, RZ ;  /* 0x00000400191f7810 */ /* 0x000fe20007ffe0ff */
[----:B------:R-:W-:Y:S01]  /*03c0*/  ULDC.64 UR8, c[0x0][0x240] ;  /* 0x0000900000087ab9 */ /* 0x000fe20000000a00 */
[----:B------:R-:W-:Y:S01]  /*03d0*/  IADD3.X R19, R7, UR5, RZ, P0, !PT ;  /* 0x0000000507137c10 */ /* 0x000fe200087fe4ff */
[----:B------:R-:W0:Y:S01]  /*03e0*/  LDG.E.EL R12, desc[UR6][R16.64] ;  /* 0x00000006100c7981 */ /* 0x000e22000c2e1900 */
[----:B------:R-:W-:-:S03]  /*03f0*/  IMAD.WIDE R6, R33, 0x2, R4 ;  /* 0x0000000221067825 */ /* 0x000fc600078e0204 */
[----:B------:R-:W2:Y:S04]  /*0400*/  LDG.E.EL R20, desc[UR6][R14.64] ;  /* 0x000000060e147981 */ /* 0x000ea8000c2e1900 */
[----:B------:R-:W3:Y:S04]  /*0410*/  LDG.E.EL R23, desc[UR6][R18.64+0x400] ;  /* 0x0004000612177981 */ /* 0x000ee8000c2e1900 */
[----:B------:R-:W4:Y:S04]  /*0420*/  LDG.E.EF R21, desc[UR6][R6.64] ;  /* 0x0000000606157981 */ /* 0x000f28000c0e1900 */
[----:B------:R-:W5:Y:S01]  /*0430*/  LDG.E.EF R10, desc[UR6][R10.64] ;  /* 0x000000060a0a7981 */ /* 0x000f62000c0e1900 */
[----:B0-----:R-:W-:-:S02]  /*0440*/  SHF.L.U32 R13, R12, 0x10, RZ ;  /* 0x000000100c0d7819 */ /* 0x001fc400000006ff */
[----:B------:R-:W-:Y:S02]  /*0450*/  PRMT R12, R12, 0x7632, R12 ;  /* 0x000076320c0c7816 */ /* 0x000fe4000000000c */
[C---:B--2---:R-:W-:Y:S02]  /*0460*/  SHF.L.U32 R22, R20.reuse, 0x10, RZ ;  /* 0x0000001014167819 */ /* 0x044fe400000006ff */
[----:B------:R-:W-:Y:S02]  /*0470*/  PRMT R20, R20, 0x7632, R20 ;  /* 0x0000763214147816 */ /* 0x000fe40000000014 */
[----:B---3--:R-:W-:Y:S01]  /*0480*/  PRMT R27, R23, 0x7632, R27 ;  /* 0x00007632171b7816 */ /* 0x008fe2000000001b */
[--C-:B------:R-:W-:Y:S01]  /*0490*/  FADD R32, R13, R22.reuse ;  /* 0x000000160d207221 */ /* 0x100fe20000000000 */
[----:B------:R-:W-:Y:S02]  /*04a0*/  SHF.L.U32 R30, R23, 0x10, RZ ;  /* 0x00000010171e7819 */ /* 0x000fe400000006ff */
[----:B----4-:R-:W-:-:S02]  /*04b0*/  PRMT R22, R21, 0x7632, R22 ;  /* 0x0000763215167816 */ /* 0x010fc40000000016 */
[----:B------:R-:W-:Y:S02]  /*04c0*/  SHF.L.U32 R12, R12, 0x10, RZ ;  /* 0x000000100c0c7819 */ /* 0x000fe400000006ff */
[----:B------:R-:W-:Y:S02]  /*04d0*/  SHF.L.U32 R13, R20, 0x10, RZ ;  /* 0x00000010140d7819 */ /* 0x000fe400000006ff */
[----:B------:R-:W-:Y:S02]  /*04e0*/  SHF.L.U32 R21, R21, 0x10, RZ ;  /* 0x0000001015157819 */ /* 0x000fe400000006ff */
[----:B-----5:R-:W-:Y:S01]  /*04f0*/  PRMT R11, R10, 0x7632, R11 ;  /* 0x000076320a0b7816 */ /* 0x020fe2000000000b */
[----:B------:R-:W-:Y:S01]  /*0500*/  FADD R12, R12, R13 ;  /* 0x0000000d0c0c7221 */ /* 0x000fe20000000000 */
[----:B------:R-:W-:Y:S01]  /*0510*/  SHF.L.U32 R27, R27, 0x10, RZ ;  /* 0x000000101b1b7819 */ /* 0x000fe200000006ff */
[----:B------:R-:W-:Y:S01]  /*0520*/  FADD R21, R21, R30 ;  /* 0x0000001e15157221 */ /* 0x000fe20000000000 */
[----:B------:R-:W-:-:S02]  /*0530*/  SHF.L.U32 R22, R22, 0x10, RZ ;  /* 0x0000001016167819 */ /* 0x000fc400000006ff */
[----:B------:R-:W-:Y:S02]  /*0540*/  SHF.L.U32 R43, R10, 0x10, RZ ;  /* 0x000000100a2b7819 */ /* 0x000fe400000006ff */
[----:B------:R-:W-:Y:S01]  /*0550*/  SHF.L.U32 R11, R11, 0x10, RZ ;  /* 0x000000100b0b7819 */ /* 0x000fe200000006ff */
[----:B------:R-:W-:Y:S02]  /*0560*/  FADD R22, R22, R27 ;  /* 0x0000001b16167221 */ /* 0x000fe40000000000 */
[----:B------:R-:W-:Y:S02]  /*0570*/  FFMA R43, R32, R21, R43 ;  /* 0x00000015202b7223 */ /* 0x000fe4000000002b */
[----:B------:R-:W-:-:S05]  /*0580*/  FFMA R40, R12, R22, R11 ;  /* 0x000000160c287223 */ /* 0x000fca000000000b */
[----:B------:R-:W-:Y:S01]  /*0590*/  F2FP.BF16.F32.PACK_AB R21, R40, R43 ;  /* 0x0000002b2815723e */ /* 0x000fe200000010ff */
[----:B------:R-:W-:-:S04]  /*05a0*/  IMAD.WIDE R12, R31, 0x2, R4 ;  /* 0x000000021f0c7825 */ /* 0x000fc800078e0204 */
[----:B------:R0:W-:Y:S04]  /*05b0*/  STG.E desc[UR6][R6.64], R21 ;  /* 0x0000001506007986 */ /* 0x0001e8000c101906 */
[----:B------:R-:W2:Y:S04]  /*05c0*/  LDG.E.EL R20, desc[UR6][R16.64+0x400] ;  /* 0x0004000610147981 */ /* 0x000ea8000c2e1900 */
[----:B------:R-:W3:Y:S01]  /*05d0*/  LDG.E.EL R22, desc[UR6][R14.64+0x400] ;  /* 0x000400060e167981 */ /* 0x000ee2000c2e1900 */
[----:B------:R-:W-:-:S03]  /*05e0*/  IMAD.WIDE R10, R31, 0x2, R8 ;  /* 0x000000021f0a7825 */ /* 0x000fc600078e0208 */
[----:B------:R-:W4:Y:S04]  /*05f0*/  LDG.E.EL R27, desc[UR6][R18.64+0x800] ;  /* 0x00080006121b7981 */ /* 0x000f28000c2e1900 */
[----:B------:R-:W5:Y:S04]  /*0600*/  LDG.E.EF R23, desc[UR6][R12.64] ;  /* 0x000000060c177981 */ /* 0x000f68000c0e1900 */
[----:B------:R-:W5:Y:S01]  /*0610*/  LDG.E.EF R10, desc[UR6][R10.64] ;  /* 0x000000060a0a7981 */ /* 0x000f62000c0e1900 */
[C---:B--2---:R-:W-:Y:S02]  /*0620*/  SHF.L.U32 R41, R20.reuse, 0x10, RZ ;  /* 0x0000001014297819 */ /* 0x044fe400000006ff */
[----:B------:R-:W-:-:S02]  /*0630*/  PRMT R20, R20, 0x7632, R20 ;  /* 0x0000763214147816 */ /* 0x000fc40000000014 */
[C---:B---3--:R-:W-:Y:S02]  /*0640*/  SHF.L.U32 R30, R22.reuse, 0x10, RZ ;  /* 0x00000010161e7819 */ /* 0x048fe400000006ff */
[----:B------:R-:W-:Y:S02]  /*0650*/  PRMT R22, R22, 0x7632, R22 ;  /* 0x0000763216167816 */ /* 0x000fe40000000016 */
[----:B----4-:R-:W-:Y:S01]  /*0660*/  PRMT R29, R27, 0x7632, R29 ;  /* 0x000076321b1d7816 */ /* 0x010fe2000000001d */
[----:B------:R-:W-:Y:S01]  /*0670*/  FADD R41, R41, R30 ;  /* 0x0000001e29297221 */ /* 0x000fe20000000000 */
[----:B------:R-:W-:Y:S02]  /*0680*/  SHF.L.U32 R30, R27, 0x10, RZ ;  /* 0x000000101b1e7819 */ /* 0x000fe400000006ff */
[----:B-----5:R-:W-:Y:S02]  /*0690*/  PRMT R27, R23, 0x7632, R27 ;  /* 0x00007632171b7816 */ /* 0x020fe4000000001b */
[----:B0-----:R-:W-:-:S02]  /*06a0*/  SHF.L.U32 R21, R22, 0x10, RZ ;  /* 0x0000001016157819 */ /* 0x001fc400000006ff */
[----:B------:R-:W-:Y:S02]  /*06b0*/  SHF.L.U32 R20, R20, 0x10, RZ ;  /* 0x0000001014147819 */ /* 0x000fe400000006ff */
[----:B------:R-:W-:Y:S02]  /*06c0*/  SHF.L.U32 R23, R23, 0x10, RZ ;  /* 0x0000001017177819 */ /* 0x000fe400000006ff */
[----:B------:R-:W-:Y:S01]  /*06d0*/  PRMT R11, R10, 0x7632, R11 ;  /* 0x000076320a0b7816 */ /* 0x000fe2000000000b */
[----:B------:R-:W-:Y:S01]  /*06e0*/  FADD R20, R20, R21 ;  /* 0x0000001514147221 */ /* 0x000fe20000000000 */
[----:B------:R-:W-:Y:S01]  /*06f0*/  SHF.L.U32 R22, R29, 0x10, RZ ;  /* 0x000000101d167819 */ /* 0x000fe200000006ff */
[----:B------:R-:W-:Y:S01]  /*0700*/  FADD R23, R23, R30 ;  /* 0x0000001e17177221 */ /* 0x000fe20000000000 */
[----:B------:R-:W-:Y:S02]  /*0710*/  SHF.L.U32 R27, R27, 0x10, RZ ;  /* 0x000000101b1b7819 */ /* 0x000fe400000006ff */
[----:B------:R-:W-:-:S02]  /*0720*/  SHF.L.U32 R10, R10, 0x10, RZ ;  /* 0x000000100a0a7819 */ /* 0x000fc400000006ff */
[----:B------:R-:W-:Y:S01]  /*0730*/  SHF.L.U32 R11, R11, 0x10, RZ ;  /* 0x000000100b0b7819 */ /* 0x000fe200000006ff */
[----:B------:R-:W-:Y:S02]  /*0740*/  FADD R22, R27, R22 ;  /* 0x000000161b167221 */ /* 0x000fe40000000000 */
[----:B------:R-:W-:Y:S02]  /*0750*/  FFMA R41, R41, R23, R10 ;  /* 0x0000001729297223 */ /* 0x000fe4000000000a */
[----:B------:R-:W-:-:S05]  /*0760*/  FFMA R38, R20, R22, R11 ;  /* 0x0000001614267223 */ /* 0x000fca000000000b */
[----:B------:R-:W-:Y:S02]  /*0770*/  F2FP.BF16.F32.PACK_AB R27, R38, R41 ;  /* 0x00000029261b723e */ /* 0x000fe400000010ff */
[----:B------:R-:W-:-:S03]  /*0780*/  IADD3 R29, R25, 0x600, RZ ;  /* 0x00000600191d7810 */ /* 0x000fc60007ffe0ff */
[----:B------:R0:W-:Y:S04]  /*0790*/  STG.E desc[UR6][R12.64], R27 ;  /* 0x0000001b0c007986 */ /* 0x0001e8000c101906 */
[----:B------:R-:W2:Y:S04]  /*07a0*/  LDG.E.EL R30, desc[UR6][R16.64+0x800] ;  /* 0x00080006101e7981 */ /* 0x000ea8000c2e1900 */
[----:B------:R-:W3:Y:S01]  /*07b0*/  LDG.E.EL R34, desc[UR6][R14.64+0x800] ;  /* 0x000800060e227981 */ /* 0x000ee2000c2e1900 */
[----:B------:R-:W-:-:S03]  /*07c0*/  IMAD.WIDE R10, R29, 0x2, R4 ;  /* 0x000000021d0a7825 */ /* 0x000fc600078e0204 */
[----:B------:R-:W4:Y:S01]  /*07d0*/  LDG.E.EL R23, desc[UR6][R18.64+0xc00] ;  /* 0x000c000612177981 */ /* 0x000f22000c2e1900 */
[----:B------:R-:W-:-:S03]  /*07e0*/  IMAD.WIDE R20, R29, 0x2, R8 ;  /* 0x000000021d147825 */ /* 0x000fc600078e0208 */
[----:B------:R-:W5:Y:S04]  /*07f0*/  LDG.E.EF R22, desc[UR6][R10.64] ;  /* 0x000000060a167981 */ /* 0x000f68000c0e1900 */
[----:B------:R-:W5:Y:S01]  /*0800*/  LDG.E.EF R20, desc[UR6][R20.64] ;  /* 0x0000000614147981 */ /* 0x000f62000c0e1900 */
[----:B------:R-:W-:Y:S01]  /*0810*/  FADD R45, -R0, R43 ;  /* 0x0000002b002d7221 */ /* 0x000fe20000000100 */
[----:B--2---:R-:W-:Y:S02]  /*0820*/  PRMT R32, R30, 0x7632, R32 ;  /* 0x000076321e207816 */ /* 0x004fe40000000020 */
[----:B---3--:R-:W-:Y:S02]  /*0830*/  PRMT R36, R34, 0x7632, R36 ;  /* 0x0000763222247816 */ /* 0x008fe40000000024 */
[----:B------:R-:W-:-:S02]  /*0840*/  SHF.L.U32 R35, R30, 0x10, RZ ;  /* 0x000000101e237819 */ /* 0x000fc400000006ff */
[----:B------:R-:W-:Y:S02]  /*0850*/  SHF.L.U32 R30, R32, 0x10, RZ ;  /* 0x00000010201e7819 */ /* 0x000fe400000006ff */
[----:B0-----:R-:W-:Y:S02]  /*0860*/  SHF.L.U32 R27, R36, 0x10, RZ ;  /* 0x00000010241b7819 */ /* 0x001fe400000006ff */
[----:B----4-:R-:W-:-:S03]  /*0870*/  SHF.L.U32 R37, R23, 0x10, RZ ;  /* 0x0000001017257819 */ /* 0x010fc600000006ff */
[--C-:B------:R-:W-:Y:S01]  /*0880*/  FADD R30, R30, R27.reuse ;  /* 0x0000001b1e1e7221 */ /* 0x100fe20000000000 */
[----:B------:R-:W-:Y:S02]  /*0890*/  PRMT R27, R23, 0x7632, R27 ;  /* 0x00007632171b7816 */ /* 0x000fe4000000001b */
[----:B-----5:R-:W-:Y:S02]  /*08a0*/  PRMT R23, R22, 0x7632, R23 ;  /* 0x0000763216177816 */ /* 0x020fe40000000017 */
[----:B------:R-:W-:Y:S02]  /*08b0*/  SHF.L.U32 R34, R34, 0x10, RZ ;  /* 0x0000001022227819 */ /* 0x000fe400000006ff */
[----:B------:R-:W-:Y:S02]  /*08c0*/  SHF.L.U32 R22, R22, 0x10, RZ ;  /* 0x0000001016167819 */ /* 0x000fe400000006ff */
[----:B------:R-:W-:Y:S02]  /*08d0*/  PRMT R21, R20, 0x7632, R21 ;  /* 0x0000763214157816 */ /* 0x000fe40000000015 */
[----:B------:R-:W-:-:S02]  /*08e0*/  SHF.L.U32 R32, R27, 0x10, RZ ;  /* 0x000000101b207819 */ /* 0x000fc400000006ff */
[----:B------:R-:W-:Y:S01]  /*08f0*/  SHF.L.U32 R23, R23, 0x10, RZ ;  /* 0x0000001017177819 */ /* 0x000fe200000006ff */
[----:B------:R-:W-:Y:S01]  /*0900*/  FADD R35, R35, R34 ;  /* 0x0000002223237221 */ /* 0x000fe20000000000 */
[----:B------:R-:W-:Y:S01]  /*0910*/  SHF.L.U32 R20, R20, 0x10, RZ ;  /* 0x0000001014147819 */ /* 0x000fe200000006ff */
[----:B------:R-:W-:Y:S01]  /*0920*/  FADD R22, R22, R37 ;  /* 0x0000002516167221 */ /* 0x000fe20000000000 */
        /* <DEDUP_REMOVED lines=13> */
[----:B------:R1:W5:Y:S01]  /*0a00*/  LDG.E.EF R22, desc[UR6][R22.64] ;  /* 0x0000000616167981 */ /* 0x000362000c0e1900 */
[----:B------:R-:W-:-:S04]  /*0a10*/  FFMA R42, R45, 0.5, R0 ;  /* 0x3f0000002d2a7823 */ /* 0x000fc80000000000 */
[----:B------:R-:W-:Y:S01]  /*0a20*/  FADD R0, R43, -R42 ;  /* 0x8000002a2b007221 */ /* 0x000fe20000000000 */
[----:B------:R-:W-:-:S04]  /*0a30*/  FADD R43, -R42, R41 ;  /* 0x000000292a2b7221 */ /* 0x000fc80000000100 */
[----:B------:R-:W-:Y:S01]  /*0a40*/  FFMA R42, R43, 0.3333333432674407959, R42 ;  /* 0x3eaaaaab2b2a7823 */ /* 0x000fe2000000002a */
[----:B------:R-:W-:-:S03]  /*0a50*/  FFMA R0, R45, R0, RZ ;  /* 0x000000002d007223 */ /* 0x000fc600000000ff */
[----:B------:R-:W-:-:S04]  /*0a60*/  FADD R41, R41, -R42 ;  /* 0x8000002a29297221 */ /* 0x000fc80000000000 */
[----:B------:R-:W-:Y:S01]  /*0a70*/  FFMA R41, R43, R41, R0 ;  /* 0x000000292b297223 */ /* 0x000fe20000000000 */
[----:B------:R-:W-:-:S04]  /*0a80*/  FADD R0, -R39, R40 ;  /* 0x0000002827007221 */ /* 0x000fc80000000100 */
[----:B0-----:R-:W-:-:S04]  /*0a90*/  FFMA R44, R0, 0.5, R39 ;  /* 0x3f000000002c7823 */ /* 0x001fc80000000027 */
[----:B------:R-:W-:Y:S01]  /*0aa0*/  FADD R39, -R44, R38 ;  /* 0x000000262c277221 */ /* 0x000fe20000000100 */
[----:B------:R-:W-:-:S03]  /*0ab0*/  FADD R43, R40, -R44 ;  /* 0x8000002c282b7221 */ /* 0x000fc60000000000 */
[----:B-1----:R-:W-:Y:S01]  /*0ac0*/  FFMA R23, R39, 0.3333333432674407959, R44 ;  /* 0x3eaaaaab27177823 */ /* 0x002fe2000000002c */
[----:B------:R-:W-:-:S03]  /*0ad0*/  FFMA R0, R0, R43, RZ ;  /* 0x0000002b00007223 */ /* 0x000fc600000000ff */
[----:B------:R-:W-:-:S04]  /*0ae0*/  FADD R43, R38, -R23 ;  /* 0x80000017262b7221 */ /* 0x000fc80000000000 */
[----:B------:R-:W-:Y:S01]  /*0af0*/  FFMA R0, R39, R43, R0 ;  /* 0x0000002b27007223 */ /* 0x000fe20000000000 */
[----:B------:R-:W-:-:S04]  /*0b00*/  FADD R39, -R42, R35 ;  /* 0x000000232a277221 */ /* 0x000fc80000000100 */
[----:B------:R-:W-:-:S04]  /*0b10*/  FFMA R38, R39, 0.25, R42 ;  /* 0x3e80000027267823 */ /* 0x000fc8000000002a */
[----:B------:R-:W-:-:S04]  /*0b20*/  FADD R40, R35, -R38 ;  /* 0x8000002623287221 */ /* 0x000fc80000000000 */
[----:B------:R-:W-:Y:S01]  /*0b30*/  FFMA R35, R39, R40, R41 ;  /* 0x0000002827237223 */ /* 0x000fe20000000029 */
[----:B--2---:R-:W-:Y:S02]  /*0b40*/  PRMT R39, R32, 0x7632, R39 ;  /* 0x0000763220277816 */ /* 0x004fe40000000027 */
[----:B---3--:R-:W-:Y:S02]  /*0b50*/  PRMT R40, R34, 0x7632, R40 ;  /* 0x0000763222287816 */ /* 0x008fe40000000028 */
[----:B------:R-:W-:Y:S02]  /*0b60*/  SHF.L.U32 R32, R32, 0x10, RZ ;  /* 0x0000001020207819 */ /* 0x000fe400000006ff */
[----:B------:R-:W-:Y:S02]  /*0b70*/  SHF.L.U32 R41, R34, 0x10, RZ ;  /* 0x0000001022297819 */ /* 0x000fe400000006ff */
[----:B------:R-:W-:Y:S02]  /*0b80*/  SHF.L.U32 R34, R39, 0x10, RZ ;  /* 0x0000001027227819 */ /* 0x000fe400000006ff */
[----:B------:R-:W-:Y:S01]  /*0b90*/  SHF.L.U32 R43, R40, 0x10, RZ ;  /* 0x00000010282b7819 */ /* 0x000fe200000006ff */
[----:B------:R-:W-:Y:S01]  /*0ba0*/  FADD R39, R32, R41 ;  /* 0x0000002920277221 */ /* 0x000fe20000000000 */
[----:B----4-:R-:W-:-:S03]  /*0bb0*/  PRMT R40, R36, 0x7632, R40 ;  /* 0x0000763224287816 */ /* 0x010fc60000000028 */
[----:B------:R-:W-:Y:S01]  /*0bc0*/  FADD R32, R34, R43 ;  /* 0x0000002b22207221 */ /* 0x000fe20000000000 */
[C---:B-----5:R-:W-:Y:S02]  /*0bd0*/  PRMT R34, R37.reuse, 0x7632, R34 ;  /* 0x0000763225227816 */ /* 0x060fe40000000022 */
[----:B------:R-:W-:Y:S02]  /*0be0*/  SHF.L.U32 R42, R36, 0x10, RZ ;  /* 0x00000010242a7819 */ /* 0x000fe400000006ff */
[----:B------:R-:W-:Y:S02]  /*0bf0*/  SHF.L.U32 R37, R37, 0x10, RZ ;  /* 0x0000001025257819 */ /* 0x000fe400000006ff */
[----:B------:R-:W-:Y:S02]  /*0c00*/  SHF.L.U32 R36, R34, 0x10, RZ ;  /* 0x0000001022247819 */ /* 0x000fe400000006ff */
[----:B------:R-:W-:Y:S02]  /*0c10*/  SHF.L.U32 R41, R40, 0x10, RZ ;  /* 0x0000001028297819 */ /* 0x000fe400000006ff */
[C---:B------:R-:W-:Y:S01]  /*0c20*/  PRMT R34, R22.reuse, 0x7632, R34 ;  /* 0x0000763216227816 */ /* 0x040fe20000000022 */
[----:B------:R-:W-:Y:S01]  /*0c30*/  FADD R42, R37, R42 ;  /* 0x0000002a252a7221 */ /* 0x000fe20000000000 */
[----:B------:R-:W-:Y:S01]  /*0c40*/  SHF.L.U32 R22, R22, 0x10, RZ ;  /* 0x0000001016167819 */ /* 0x000fe200000006ff */
[----:B------:R-:W-:Y:S01]  /*0c50*/  FADD R36, R36, R41 ;  /* 0x0000002924247221 */ /* 0x000fe20000000000 */
[----:B------:R-:W-:-:S03]  /*0c60*/  SHF.L.U32 R37, R34, 0x10, RZ ;  /* 0x0000001022257819 */ /* 0x000fc600000006ff */
[----:B------:R-:W-:Y:S02]  /*0c70*/  FFMA R39, R39, R42, R22 ;  /* 0x0000002a27277223 */ /* 0x000fe40000000016 */
[----:B------:R-:W-:Y:S01]  /*0c80*/  FFMA R22, R32, R36, R37 ;  /* 0x0000002420167223 */ /* 0x000fe20000000025 */
[----:B------:R-:W-:-:S04]  /*0c90*/  IADD3 R37, R25, 0xa00, RZ ;  /* 0x00000a0019257810 */ /* 0x000fc80007ffe0ff */
        /* <DEDUP_REMOVED lines=9> */
[----:B------:R-:W1:Y:S01]  /*0d30*/  S2UR UR5, SR_CgaCtaId ;  /* 0x00000000000579c3 */ /* 0x000e620000008800 */
[----:B------:R-:W-:-:S02]  /*0d40*/  UMOV UR4, 0x400 ;  /* 0x0000040000047882 */ /* 0x000fc40000000000 */
[----:B-1----:R-:W-:Y:S01]  /*0d50*/  UPRMT UR4, UR5, 0x654, UR4 ;  /* 0x0000065405047896 */ /* 0x002fe20008000004 */
[----:B--2---:R-:W-:Y:S02]  /*0d60*/  SHF.L.U32 R36, R16, 0x10, RZ ;  /* 0x0000001010247819 */ /* 0x004fe400000006ff */
[----:B---3--:R-:W-:Y:S02]  /*0d70*/  SHF.L.U32 R17, R14, 0x10, RZ ;  /* 0x000000100e117819 */ /* 0x008fe400000006ff */
[----:B------:R-:W-:Y:S02]  /*0d80*/  PRMT R34, R16, 0x7632, R34 ;  /* 0x0000763210227816 */ /* 0x000fe40000000022 */
[----:B----4-:R-:W-:Y:S01]  /*0d90*/  PRMT R19, R18, 0x7632, R19 ;  /* 0x0000763212137816 */ /* 0x010fe20000000013 */
[--C-:B------:R-:W-:Y:S01]  /*0da0*/  FADD R16, R36, R17.reuse ;  /* 0x0000001124107221 */ /* 0x100fe20000000000 */
[----:B------:R-:W-:Y:S01]  /*0db0*/  PRMT R40, R14, 0x7632, R40 ;  /* 0x000076320e287816 */ /* 0x000fe20000000028 */
[----:B------:R-:W-:Y:S01]  /*0dc0*/  FADD R14, -R23, R30 ;  /* 0x0000001e170e7221 */ /* 0x000fe20000000100 */
[----:B-----5:R-:W-:-:S02]  /*0dd0*/  PRMT R17, R32, 0x7632, R17 ;  /* 0x0000763220117816 */ /* 0x020fc40000000011 */
[----:B------:R-:W-:Y:S02]  /*0de0*/  SHF.L.U32 R15, R34, 0x10, RZ ;  /* 0x00000010220f7819 */ /* 0x000fe400000006ff */
[----:B0-----:R-:W-:Y:S02]  /*0df0*/  SHF.L.U32 R41, R18, 0x10, RZ ;  /* 0x0000001012297819 */ /* 0x001fe400000006ff */
[----:B------:R-:W-:Y:S02]  /*0e00*/  SHF.L.U32 R32, R32, 0x10, RZ ;  /* 0x0000001020207819 */ /* 0x000fe400000006ff */
[----:B------:R-:W-:Y:S01]  /*0e10*/  SHF.L.U32 R34, R19, 0x10, RZ ;  /* 0x0000001013227819 */ /* 0x000fe200000006ff */
[----:B------:R-:W-:Y:S01]  /*0e20*/  FFMA R23, R14, 0.25, R23 ;  /* 0x3e8000000e177823 */ /* 0x000fe20000000017 */
[----:B------:R-:W-:Y:S02]  /*0e30*/  SHF.L.U32 R40, R40, 0x10, RZ ;  /* 0x0000001028287819 */ /* 0x000fe400000006ff */
[----:B------:R-:W-:-:S02]  /*0e40*/  PRMT R9, R8, 0x7632, R9 ;  /* 0x0000763208097816 */ /* 0x000fc40000000009 */
[----:B------:R-:W-:Y:S01]  /*0e50*/  SHF.L.U32 R19, R17, 0x10, RZ ;  /* 0x0000001011137819 */ /* 0x000fe200000006ff */
[----:B------:R-:W-:Y:S01]  /*0e60*/  FADD R32, R32, R41 ;  /* 0x0000002920207221 */ /* 0x000fe20000000000 */
[----:B------:R-:W-:Y:S01]  /*0e70*/  SHF.L.U32 R17, R8, 0x10, RZ ;  /* 0x0000001008117819 */ /* 0x000fe200000006ff */
[----:B------:R-:W-:Y:S01]  /*0e80*/  FADD R15, R15, R40 ;  /* 0x000000280f0f7221 */ /* 0x000fe20000000000 */
[----:B------:R-:W-:Y:S01]  /*0e90*/  SHF.L.U32 R18, R9, 0x10, RZ ;  /* 0x0000001009127819 */ /* 0x000fe200000006ff */
[----:B------:R-:W-:Y:S01]  /*0ea0*/  FADD R19, R19, R34 ;  /* 0x0000002213137221 */ /* 0x000fe20000000000 */
[----:B------:R-:W-:Y:S01]  /*0eb0*/  FADD R8, -R23, R22 ;  /* 0x0000001617087221 */ /* 0x000fe20000000100 */
[----:B------:R-:W-:Y:S01]  /*0ec0*/  FADD R9, -R38, R39 ;  /* 0x0000002726097221 */ /* 0x000fe20000000100 */
[----:B------:R-:W-:Y:S01]  /*0ed0*/  FFMA R16, R16, R32, R17 ;  /* 0x0000002010107223 */ /* 0x000fe20000000011 */
[--C-:B------:R-:W-:Y:S01]  /*0ee0*/  FADD R17, R30, -R23.reuse ;  /* 0x800000171e117221 */ /* 0x100fe20000000000 */
[----:B------:R-:W-:Y:S01]  /*0ef0*/  FFMA R15, R15, R19, R18 ;  /* 0x000000130f0f7223 */ /* 0x000fe20000000012 */
[----:B------:R-:W-:Y:S01]  /*0f00*/  FFMA R23, R8, 0.20000000298023223877, R23 ;  /* 0x3e4ccccd08177823 */ /* 0x000fe20000000017 */
[----:B------:R-:W-:Y:S01]  /*0f10*/  FFMA R41, R9, 0.20000000298023223877, R38 ;  /* 0x3e4ccccd09297823 */ /* 0x000fe20000000026 */
[----:B------:R-:W-:-:S02]  /*0f20*/  FFMA R19, R14, R17, R0 ;  /* 0x000000110e137223 */ /* 0x000fc40000000000 */
[----:B------:R-:W-:Y:S01]  /*0f30*/  FADD R14, R15, -R23 ;  /* 0x800000170f0e7221 */ /* 0x000fe20000000000 */
[----:B------:R-:W-:Y:S01]  /*0f40*/  FADD R0, R16, -R41 ;  /* 0x8000002910007221 */ /* 0x000fe20000000000 */
[--C-:B------:R-:W-:Y:S02]  /*0f50*/  FADD R22, R22, -R23.reuse ;  /* 0x8000001716167221 */ /* 0x100fe40000000000 */
[----:B------:R-:W-:Y:S01]  /*0f60*/  FFMA R18, R14, 0.16666667163372039795, R23 ;  /* 0x3e2aaaab0e127823 */ /* 0x000fe20000000017 */
[--C-:B------:R-:W-:Y:S01]  /*0f70*/  FFMA R17, R0, 0.16666667163372039795, R41.reuse ;  /* 0x3e2aaaab00117823 */ /* 0x100fe20000000029 */
[----:B------:R-:W-:Y:S01]  /*0f80*/  FADD R30, R39, -R41 ;  /* 0x80000029271e7221 */ /* 0x000fe20000000000 */
[----:B------:R-:W-:Y:S01]  /*0f90*/  FFMA R23, R8, R22, R19 ;  /* 0x0000001608177223 */ /* 0x000fe20000000013 */
[--C-:B------:R-:W-:Y:S01]  /*0fa0*/  FADD R19, R15, -R18.reuse ;  /* 0x800000120f137221 */ /* 0x100fe20000000000 */
[----:B------:R-:W-:Y:S01]  /*0fb0*/  FADD R18, -R17, R18 ;  /* 0x0000001211127221 */ /* 0x000fe20000000100 */
[----:B------:R-:W-:Y:S01]  /*0fc0*/  FFMA R35, R9, R30, R35 ;  /* 0x0000001e09237223 */ /* 0x000fe20000000023 */
[----:B------:R-:W-:-:S02]  /*0fd0*/  FADD R9, R16, -R17 ;  /* 0x8000001110097221 */ /* 0x000fc40000000000 */
[----:B------:R-:W-:Y:S01]  /*0fe0*/  FFMA R17, R18, 0.5, R17 ;  /* 0x3f00000012117823 */ /* 0x000fe20000000011 */
[----:B------:R-:W-:Y:S01]  /*0ff0*/  FFMA R14, R14, R19, R23 ;  /* 0x000000130e0e7223 */ /* 0x000fe20000000017 */
[----:B------:R-:W-:Y:S01]  /*1000*/  FFMA R9, R0, R9, R35 ;  /* 0x0000000900097223 */ /* 0x000fe20000000023 */
[----:B------:R-:W-:Y:S02]  /*1010*/  FMUL R0, R18, R18 ;  /* 0x0000001212007220 */ /* 0x000fe40000400000 */
[----:B------:R-:W0:Y:S01]  /*1020*/  SHFL.BFLY PT, R8, R17, 0x10, 0x1f ;  /* 0x0e001f0011087f89 */ /* 0x000e2200000e0000 */
[----:B------:R-:W-:Y:S01]  /*1030*/  FADD R9, R9, R14 ;  /* 0x0000000e09097221 */ /* 0x000fe20000000000 */
[----:B------:R-:W-:-:S04]  /*1040*/  FMUL R0, R0, 6 ;  /* 0x40c0000000007820 */ /* 0x000fc80000400000 */
[----:B------:R-:W-:-:S05]  /*1050*/  FFMA R0, R0, 0.5, R9 ;  /* 0x3f00000000007823 */ /* 0x000fca0000000009 */
[----:B------:R-:W1:Y:S01]  /*1060*/  SHFL.BFLY PT, R9, R0, 0x10, 0x1f ;  /* 0x0e001f0000097f89 */ /* 0x000e6200000e0000 */
[----:B0-----:R-:W-:-:S04]  /*1070*/  FADD R8, -R17, R8 ;  /* 0x0000000811087221 */ /* 0x001fc80000000100 */
[C---:B------:R-:W-:Y:S01]  /*1080*/  FMUL R14, R8.reuse, R8 ;  /* 0x00000008080e7220 */ /* 0x040fe20000400000 */
[----:B------:R-:W-:-:S03]  /*1090*/  FFMA R8, R8, 0.5, R17 ;  /* 0x3f00000008087823 */ /* 0x000fc60000000011 */
[----:B------:R-:W-:Y:S02]  /*10a0*/  FMUL R14, R14, 12 ;  /* 0x414000000e0e7820 */ /* 0x000fe40000400000 */
[----:B------:R-:W0:Y:S01]  /*10b0*/  SHFL.BFLY PT, R19, R8, 0x8, 0x1f ;  /* 0x0d001f0008137f89 */ /* 0x000e2200000e0000 */
[----:B-1----:R-:W-:-:S04]  /*10c0*/  FADD R9, R0, R9 ;  /* 0x0000000900097221 */ /* 0x002fc80000000000 */
[----:B------:R-:W-:-:S05]  /*10d0*/  FFMA R9, R14, 0.5, R9 ;  /* 0x3f0000000e097823 */ /* 0x000fca0000000009 */
[----:B------:R-:W1:Y:S01]  /*10e0*/  SHFL.BFLY PT, R14, R9, 0x8, 0x1f ;  /* 0x0d001f00090e7f89 */ /* 0x000e6200000e0000 */
[----:B0-----:R-:W-:-:S04]  /*10f0*/  FADD R19, -R8, R19 ;  /* 0x0000001308137221 */ /* 0x001fc80000000100 */
[C---:B------:R-:W-:Y:S01]  /*1100*/  FMUL R17, R19.reuse, R19 ;  /* 0x0000001313117220 */ /* 0x040fe20000400000 */
[----:B------:R-:W-:-:S03]  /*1110*/  FFMA R19, R19, 0.5, R8 ;  /* 0x3f00000013137823 */ /* 0x000fc60000000008 */
[----:B------:R-:W-:Y:S01]  /*1120*/  FMUL R17, R17, 24 ;  /* 0x41c0000011117820 */ /* 0x000fe20000400000 */
[----:B-1----:R-:W-:Y:S01]  /*1130*/  FADD R14, R9, R14 ;  /* 0x0000000e090e7221 */ /* 0x002fe20000000000 */
[----:B------:R-:W0:Y:S03]  /*1140*/  SHFL.BFLY PT, R0, R19, 0x4, 0x1f ;  /* 0x0c801f0013007f89 */ /* 0x000e2600000e0000 */
[----:B------:R-:W-:-:S05]  /*1150*/  FFMA R14, R17, 0.5, R14 ;  /* 0x3f000000110e7823 */ /* 0x000fca000000000e */
[----:B------:R-:W1:Y:S01]  /*1160*/  SHFL.BFLY PT, R17, R14, 0x4, 0x1f ;  /* 0x0c801f000e117f89 */ /* 0x000e6200000e0000 */
[----:B0-----:R-:W-:-:S04]  /*1170*/  FADD R0, -R19, R0 ;  /* 0x0000000013007221 */ /* 0x001fc80000000100 */
[C---:B------:R-:W-:Y:S01]  /*1180*/  FFMA R8, R0.reuse, 0.5, R19 ;  /* 0x3f00000000087823 */ /* 0x040fe20000000013 */
[----:B------:R-:W-:Y:S01]  /*1190*/  FMUL R18, R0, R0 ;  /* 0x0000000000127220 */ /* 0x000fe20000400000 */
[----:B-1----:R-:W-:-:S03]  /*11a0*/  FADD R17, R14, R17 ;  /* 0x000000110e117221 */ /* 0x002fc60000000000 */
[----:B------:R-:W-:Y:S01]  /*11b0*/  FMUL R18, R18, 48 ;  /* 0x4240000012127820 */ /* 0x000fe20000400000 */
[----:B------:R-:W0:Y:S03]  /*11c0*/  SHFL.BFLY PT, R9, R8, 0x2, 0x1f ;  /* 0x0c401f0008097f89 */ /* 0x000e2600000e0000 */
[----:B------:R-:W-:-:S05]  /*11d0*/  FFMA R17, R18, 0.5, R17 ;  /* 0x3f00000012117823 */ /* 0x000fca0000000011 */
[----:B------:R-:W1:Y:S01]  /*11e0*/  SHFL.BFLY PT, R18, R17, 0x2, 0x1f ;  /* 0x0c401f0011127f89 */ /* 0x000e6200000e0000 */
[----:B------:R-:W2:Y:S01]  /*11f0*/  S2R R0, SR_TID.X ;  /* 0x0000000000007919 */ /* 0x000ea20000002100 */
[----:B0-----:R-:W-:-:S04]  /*1200*/  FADD R9, -R8, R9 ;  /* 0x0000000908097221 */ /* 0x001fc80000000100 */
[C---:B------:R-:W-:Y:S01]  /*1210*/  FMUL R14, R9.reuse, R9 ;  /* 0x00000009090e7220 */ /* 0x040fe20000400000 */
[----:B------:R-:W-:Y:S01]  /*1220*/  FFMA R9, R9, 0.5, R8 ;  /* 0x3f00000009097823 */ /* 0x000fe20000000008 */
[----:B-1----:R-:W-:Y:S02]  /*1230*/  FADD R18, R17, R18 ;  /* 0x0000001211127221 */ /* 0x002fe40000000000 */
[----:B------:R-:W-:Y:S02]  /*1240*/  FMUL R19, R14, 96 ;  /* 0x42c000000e137820 */ /* 0x000fe40000400000 */
[----:B------:R-:W0:Y:S02]  /*1250*/  SHFL.BFLY PT, R8, R9, 0x1, 0x1f ;  /* 0x0c201f0009087f89 */ /* 0x000e2400000e0000 */
[----:B------:R-:W-:-:S05]  /*1260*/  FFMA R18, R19, 0.5, R18 ;  /* 0x3f00000013127823 */ /* 0x000fca0000000012 */
[----:B------:R-:W1:Y:S01]  /*1270*/  SHFL.BFLY PT, R19, R18, 0x1, 0x1f ;  /* 0x0c201f0012137f89 */ /* 0x000e6200000e0000 */
[----:B--2---:R-:W-:Y:S02]  /*1280*/  LOP3.LUT P0, RZ, R0, 0x1f, RZ, 0xc0, !PT ;  /* 0x0000001f00ff7812 */ /* 0x004fe4000780c0ff */
[----:B------:R-:W-:Y:S01]  /*1290*/  SHF.R.U32.HI R17, RZ, 0x3, R0 ;  /* 0x00000003ff117819 */ /* 0x000fe20000011600 */
[----:B0-----:R-:W-:-:S04]  /*12a0*/  FADD R8, -R9, R8 ;  /* 0x0000000809087221 */ /* 0x001fc80000000100 */
[----:B------:R-:W-:Y:S01]  /*12b0*/  FMUL R14, R8, R8 ;  /* 0x00000008080e7220 */ /* 0x000fe20000400000 */
[----:B-1----:R-:W-:-:S03]  /*12c0*/  FADD R19, R18, R19 ;  /* 0x0000001312137221 */ /* 0x002fc60000000000 */
[----:B------:R-:W-:Y:S01]  /*12d0*/  FMUL R14, R14, 192 ;  /* 0x434000000e0e7820 */ /* 0x000fe20000400000 */
[----:B------:R-:W-:Y:S01]  /*12e0*/  LOP3.LUT R17, R17, 0x1c, RZ, 0xc0, !PT ;  /* 0x0000001c11117812 */ /* 0x000fe200078ec0ff */
[----:B------:R-:W-:Y:S01]  /*12f0*/  FFMA R9, R8, 0.5, R9 ;  /* 0x3f00000008097823 */ /* 0x000fe20000000009 */
[----:B------:R-:W-:Y:S01]  /*1300*/  @!P0 MOV R18, 0x43c00000 ;  /* 0x43c0000000128802 */ /* 0x000fe20000000f00 */
[----:B------:R-:W-:Y:S01]  /*1310*/  FFMA R14, R14, 0.5, R19 ;  /* 0x3f0000000e0e7823 */ /* 0x000fe20000000013 */
[----:B------:R-:W-:Y:S02]  /*1320*/  F2FP.BF16.F32.PACK_AB R15, R15, R16 ;  /* 0x000000100f0f723e */ /* 0x000fe400000010ff */
[----:B------:R-:W-:Y:S04]  /*1330*/  @!P0 STS [R17+UR4], R9 ;  /* 0x0000000911008988 */ /* 0x000fe80008000804 */
[----:B------:R-:W-:Y:S04]  /*1340*/  @!P0 STS [R17+UR4+0x40], R18 ;  /* 0x0000401211008988 */ /* 0x000fe80008000804 */
[----:B------:R-:W-:Y:S04]  /*1350*/  STG.E desc[UR6][R4.64], R15 ;  /* 0x0000000f04007986 */ /* 0x000fe8000c101906 */
[----:B------:R-:W-:Y:S01]  /*1360*/  @!P0 STS [R17+UR4+0x20], R14 ;  /* 0x0000200e11008988 */ /* 0x000fe20008000804 */
[----:B------:R-:W-:Y:S01]  /*1370*/  BAR.SYNC.DEFER_BLOCKING 0x0 ;  /* 0x0000000000007b1d */ /* 0x000fe20000010000 */
[----:B------:R-:W-:-:S02]  /*1380*/  ISETP.GE.AND P1, PT, R0, 0x8, PT ;  /* 0x000000080000780c */ /* 0x000fc40003f26270 */
[----:B------:R-:W-:-:S11]  /*1390*/  LEA R16, R0, UR4, 0x2 ;  /* 0x0000000400107c11 */ /* 0x000fd6000f8e10ff */
[----:B------:R-:W0:Y:S04]  /*13a0*/  @!P1 LDS R28, [R16+0x40] ;  /* 0x00004000101c9984 */ /* 0x000e280000000800 */
[----:B------:R-:W-:Y:S04]  /*13b0*/  @!P1 LDS R24, [R16] ;  /* 0x0000000010189984 */ /* 0x000fe80000000800 */
[----:B------:R-:W-:Y:S04]  /*13c0*/  @!P1 LDS R26, [R16+0x20] ;  /* 0x00002000101a9984 */ /* 0x000fe80000000800 */
[----:B0-----:R-:W0:Y:S02]  /*13d0*/  SHFL.BFLY PT, R23, R28, 0x4, 0x1f ;  /* 0x0c801f001c177f89 */ /* 0x001e2400000e0000 */
[----:B0-----:R-:W-:-:S05]  /*13e0*/  FADD R8, R28, R23 ;  /* 0x000000171c087221 */ /* 0x001fca0000000000 */
[C---:B------:R-:W-:Y:S01]  /*13f0*/  FSETP.GEU.AND P1, PT, |R8|.reuse, 1.175494350822287508e-38, PT ;  /* 0x008000000800780b */ /* 0x040fe20003f2e200 */
[C---:B------:R-:W-:Y:S01]  /*1400*/  FMUL R19, R8.reuse, 0.25 ;  /* 0x3e80000008137820 */ /* 0x040fe20000400000 */
[----:B------:R-:W-:Y:S01]  /*1410*/  FSETP.GT.AND P0, PT, |R8|, 8.50705917302346158658e+37, PT ;  /* 0x7e8000000800780b */ /* 0x000fe20003f04200 */
[----:B------:R-:W0:Y:S03]  /*1420*/  SHFL.BFLY PT, R15, R8, 0x2, 0x1f ;  /* 0x0c401f00080f7f89 */ /* 0x000e2600000e0000 */
[----:B------:R-:W-:Y:S01]  /*1430*/  FSEL R14, R19, R8, P0 ;  /* 0x00000008130e7208 */ /* 0x000fe20000000000 */
[----:B------:R-:W1:Y:S06]  /*1440*/  SHFL.BFLY PT, R17, R24, 0x4, 0x1f ;  /* 0x0c801f0018117f89 */ /* 0x000e6c00000e0000 */
[----:B------:R-:W-:-:S06]  /*1450*/  @!P1 FMUL R14, R14, 16777216 ;  /* 0x4b8000000e0e9820 */ /* 0x000fcc0000400000 */
[----:B------:R-:W2:Y:S01]  /*1460*/  MUFU.RCP R14, R14 ;  /* 0x0000000e000e7308 */ /* 0x000ea20000001000 */
[----:B------:R-:W-:Y:S01]  /*1470*/  @P0 FMUL R23, R23, 0.25 ;  /* 0x3e80000017170820 */ /* 0x000fe20000400000 */
[----:B------:R-:W3:Y:S03]  /*1480*/  SHFL.BFLY PT, R19, R26, 0x4, 0x1f ;  /* 0x0c801f001a137f89 */ /* 0x000ee600000e0000 */
[----:B------:R-:W-:Y:S01]  /*1490*/  @!P1 FMUL R23, R23, 16777216 ;  /* 0x4b80000017179820 */ /* 0x000fe20000400000 */
[C---:B0-----:R-:W-:Y:S01]  /*14a0*/  FADD R9, R8.reuse, R15 ;  /* 0x0000000f08097221 */ /* 0x041fe20000000000 */
[----:B------:R-:W-:-:S04]  /*14b0*/  FSETP.NEU.AND P1, PT, R8, RZ, PT ;  /* 0x000000ff0800720b */ /* 0x000fc80003f2d000 */
[C---:B------:R-:W-:Y:S01]  /*14c0*/  FSETP.GEU.AND P2, PT, |R9|.reuse, 1.175494350822287508e-38, PT ;  /* 0x008000000900780b */ /* 0x040fe20003f4e200 */
[----:B--2---:R-:W-:Y:S01]  /*14d0*/  FMUL R23, R14, R23 ;  /* 0x000000170e177220 */ /* 0x004fe20000400000 */
[C---:B------:R-:W-:Y:S01]  /*14e0*/  FMUL R18, R9.reuse, 0.25 ;  /* 0x3e80000009127820 */ /* 0x040fe20000400000 */
[----:B------:R-:W-:Y:S01]  /*14f0*/  FSETP.GT.AND P0, PT, |R9|, 8.50705917302346158658e+37, PT ;  /* 0x7e8000000900780b */ /* 0x000fe20003f04200 */
[----:B-1----:R-:W-:Y:S02]  /*1500*/  FADD R17, -R24, R17 ;  /* 0x0000001118117221 */ /* 0x002fe40000000100 */
[----:B------:R-:W-:Y:S02]  /*1510*/  FSEL R23, R23, RZ, P1 ;  /* 0x000000ff17177208 */ /* 0x000fe40000800000 */
[----:B------:R-:W-:-:S03]  /*1520*/  FSEL R18, R18, R9, P0 ;  /* 0x0000000912127208 */ /* 0x000fc60000000000 */
[C---:B------:R-:W-:Y:S01]  /*1530*/  FFMA R24, R17.reuse, R23, R24 ;  /* 0x0000001711187223 */ /* 0x040fe20000000018 */
[----:B------:R-:W-:Y:S01]  /*1540*/  FMUL R35, R17, R17 ;  /* 0x0000001111237220 */ /* 0x000fe20000400000 */
[----:B------:R-:W-:Y:S01]  /*1550*/  @!P2 FMUL R18, R18, 16777216 ;  /* 0x4b8000001212a820 */ /* 0x000fe20000400000 */
[----:B------:R-:W-:Y:S01]  /*1560*/  SHFL.BFLY PT, R14, R9, 0x1, 0x1f ;  /* 0x0c201f00090e7f89 */ /* 0x000fe200000e0000 */
[----:B---3--:R-:W-:Y:S01]  /*1570*/  FADD R26, R26, R19 ;  /* 0x000000131a1a7221 */ /* 0x008fe20000000000 */
[----:B------:R-:W-:Y:S02]  /*1580*/  FMUL R35, R28, R35 ;  /* 0x000000231c237220 */ /* 0x000fe40000400000 */
[----:B------:R-:W0:Y:S01]  /*1590*/  SHFL.BFLY PT, R17, R24, 0x2, 0x1f ;  /* 0x0c401f0018117f89 */ /* 0x000e2200000e0000 */
[----:B------:R-:W1:Y:S01]  /*15a0*/  MUFU.RCP R18, R18 ;  /* 0x0000001200127308 */ /* 0x000e620000001000 */
[----:B------:R-:W-:Y:S01]  /*15b0*/  FFMA R26, R23, R35, R26 ;  /* 0x00000023171a7223 */ /* 0x000fe2000000001a */
[----:B------:R-:W-:-:S04]  /*15c0*/  @P0 FMUL R15, R15, 0.25 ;  /* 0x3e8000000f0f0820 */ /* 0x000fc80000400000 */
[----:B------:R-:W2:Y:S01]  /*15d0*/  SHFL.BFLY PT, R19, R26, 0x2, 0x1f ;  /* 0x0c401f001a137f89 */ /* 0x000ea200000e0000 */
[----:B------:R-:W-:Y:S01]  /*15e0*/  @!P2 FMUL R15, R15, 16777216 ;  /* 0x4b8000000f0fa820 */ /* 0x000fe20000400000 */
[----:B------:R-:W-:-:S03]  /*15f0*/  FSETP.NEU.AND P0, PT, R9, RZ, PT ;  /* 0x000000ff0900720b */ /* 0x000fc60003f0d000 */
[----:B-1----:R-:W-:-:S05]  /*1600*/  FMUL R15, R18, R15 ;  /* 0x0000000f120f7220 */ /* 0x002fca0000400000 */
[----:B------:R-:W-:Y:S01]  /*1610*/  FSEL R22, R15, RZ, P0 ;  /* 0x000000ff0f167208 */ /* 0x000fe20000000000 */
[----:B0-----:R-:W-:Y:S01]  /*1620*/  FADD R23, -R24, R17 ;  /* 0x0000001118177221 */ /* 0x001fe20000000100 */
[----:B------:R-:W-:-:S03]  /*1630*/  FADD R17, R9, R14 ;  /* 0x0000000e09117221 */ /* 0x000fc60000000000 */
[C---:B------:R-:W-:Y:S01]  /*1640*/  FFMA R15, R23.reuse, R22, R24 ;  /* 0x00000016170f7223 */ /* 0x040fe20000000018 */
[----:B------:R-:W-:Y:S01]  /*1650*/  FMUL R23, R23, R23 ;  /* 0x0000001717177220 */ /* 0x000fe20000400000 */
[C---:B------:R-:W-:Y:S01]  /*1660*/  FSETP.GEU.AND P1, PT, |R17|.reuse, 1.175494350822287508e-38, PT ;  /* 0x008000001100780b */ /* 0x040fe20003f2e200 */
[C---:B------:R-:W-:Y:S01]  /*1670*/  FMUL R18, R17.reuse, 0.25 ;  /* 0x3e80000011127820 */ /* 0x040fe20000400000 */
[----:B------:R-:W-:Y:S01]  /*1680*/  FSETP.GT.AND P0, PT, |R17|, 8.50705917302346158658e+37, PT ;  /* 0x7e8000001100780b */ /* 0x000fe20003f04200 */
[----:B------:R-:W-:Y:S01]  /*1690*/  FMUL R23, R8, R23 ;  /* 0x0000001708177220 */ /* 0x000fe20000400000 */
[----:B--2---:R-:W-:Y:S01]  /*16a0*/  FADD R19, R26, R19 ;  /* 0x000000131a137221 */ /* 0x004fe20000000000 */
[----:B------:R-:W0:Y:S01]  /*16b0*/  SHFL.BFLY PT, R8, R15, 0x1, 0x1f ;  /* 0x0c201f000f087f89 */ /* 0x000e2200000e0000 */
[----:B------:R-:W-:Y:S02]  /*16c0*/  FSEL R18, R18, R17, P0 ;  /* 0x0000001112127208 */ /* 0x000fe40000000000 */
[----:B------:R-:W-:-:S05]  /*16d0*/  FFMA R23, R22, R23, R19 ;  /* 0x0000001716177223 */ /* 0x000fca0000000013 */
[----:B------:R-:W-:Y:S01]  /*16e0*/  @!P1 FMUL R18, R18, 16777216 ;  /* 0x4b80000012129820 */ /* 0x000fe20000400000 */
[----:B------:R-:W1:Y:S03]  /*16f0*/  SHFL.BFLY PT, R22, R23, 0x1, 0x1f ;  /* 0x0c201f0017167f89 */ /* 0x000e6600000e0000 */
[----:B------:R-:W2:Y:S01]  /*1700*/  MUFU.RCP R19, R18 ;  /* 0x0000001200137308 */ /* 0x000ea20000001000 */
[----:B------:R-:W-:Y:S01]  /*1710*/  @P0 FMUL R14, R14, 0.25 ;  /* 0x3e8000000e0e0820 */ /* 0x000fe20000400000 */
[----:B------:R-:W-:-:S03]  /*1720*/  LOP3.LUT P0, RZ, R0, 0x7, RZ, 0xc0, !PT ;  /* 0x0000000700ff7812 */ /* 0x000fc6000780c0ff */
[----:B------:R-:W-:Y:S01]  /*1730*/  @!P1 FMUL R14, R14, 16777216 ;  /* 0x4b8000000e0e9820 */ /* 0x000fe20000400000 */
[----:B------:R-:W-:Y:S01]  /*1740*/  FSETP.NEU.AND P1, PT, R17, RZ, PT ;  /* 0x000000ff1100720b */ /* 0x000fe20003f2d000 */
[----:B0-----:R-:W-:Y:S01]  /*1750*/  FADD R24, -R15, R8 ;  /* 0x000000080f187221 */ /* 0x001fe20000000100 */
[----:B------:R-:W-:Y:S01]  /*1760*/  ISETP.LT.AND P0, PT, R0, 0x8, !P0 ;  /* 0x000000080000780c */ /* 0x000fe20004701270 */
[----:B--2---:R-:W-:Y:S02]  /*1770*/  FMUL R14, R19, R14 ;  /* 0x0000000e130e7220 */ /* 0x004fe40000400000 */
[----:B------:R-:W-:Y:S01]  /*1780*/  FMUL R8, R24, R24 ;  /* 0x0000001818087220 */ /* 0x000fe20000400000 */
[----:B------:R-:W-:-:S03]  /*1790*/  LOP3.LUT R28, R0, 0xff, RZ, 0xc0, !PT ;  /* 0x000000ff001c7812 */ /* 0x000fc600078ec0ff */
[----:B------:R-:W-:Y:S01]  /*17a0*/  FMUL R26, R9, R8 ;  /* 0x00000008091a7220 */ /* 0x000fe20000400000 */
[----:B------:R-:W-:Y:S01]  /*17b0*/  FSEL R0, R14, RZ, P1 ;  /* 0x000000ff0e007208 */ /* 0x000fe20000800000 */
[----:B-1----:R-:W-:-:S04]  /*17c0*/  FADD R9, R23, R22 ;  /* 0x0000001617097221 */ /* 0x002fc80000000000 */
[----:B------:R-:W-:Y:S01]  /*17d0*/  FFMA R23, R24, R0, R15 ;  /* 0x0000000018177223 */ /* 0x000fe2000000000f */
[----:B------:R-:W-:Y:S01]  /*17e0*/  FFMA R35, R0, R26, R9 ;  /* 0x0000001a00237223 */ /* 0x000fe20000000009 */
[----:B------:R0:W-:Y:S04]  /*17f0*/  @P0 STS [R16+0x40], R17 ;  /* 0x0000401110000388 */ /* 0x0001e80000000800 */
[----:B------:R-:W-:Y:S04]  /*1800*/  @P0 STS [R16], R23 ;  /* 0x0000001710000388 */ /* 0x000fe80000000800 */
[----:B------:R-:W-:Y:S01]  /*1810*/  @P0 STS [R16+0x20], R35 ;  /* 0x0000202310000388 */ /* 0x000fe20000000800 */
[----:B------:R-:W-:Y:S01]  /*1820*/  BAR.SYNC.DEFER_BLOCKING 0x0 ;  /* 0x0000000000007b1d */ /* 0x000fe20000010000 */
[----:B------:R-:W-:-:S03]  /*1830*/  IMAD.WIDE.U32 R18, R28, 0x4, RZ ;  /* 0x000000041c127825 */ /* 0x000fc600078e00ff */
[----:B------:R-:W-:Y:S02]  /*1840*/  IADD3 R8, P1, R18, UR8, RZ ;  /* 0x0000000812087c10 */ /* 0x000fe4000ff3e0ff */
[----:B------:R-:W-:Y:S02]  /*1850*/  IADD3 R14, P2, R18, UR10, RZ ;  /* 0x0000000a120e7c10 */ /* 0x000fe4000ff5e0ff */
[----:B------:R-:W-:Y:S02]  /*1860*/  IADD3.X R9, R19, UR9, RZ, P1, !PT ;  /* 0x0000000913097c10 */ /* 0x000fe40008ffe4ff */
[----:B------:R-:W-:-:S05]  /*1870*/  IADD3.X R15, R19, UR11, RZ, P2, !PT ;  /* 0x0000000b130f7c10 */ /* 0x000fca00097fe4ff */
[----:B------:R-:W2:Y:S04]  /*1880*/  LDG.E.EL R22, desc[UR6][R14.64+0x1800] ;  /* 0x001800060e167981 */ /* 0x000ea8000c2e1900 */
[----:B------:R-:W3:Y:S04]  /*1890*/  LDG.E.EL R24, desc[UR6][R8.64+0x1800] ;  /* 0x0018000608187981 */ /* 0x000ee8000c2e1900 */
[----:B------:R-:W4:Y:S04]  /*18a0*/  LDG.E.EF R2, desc[UR6][R2.64] ;  /* 0x0000000602027981 */ /* 0x000f28000c0e1900 */
[----:B------:R-:W5:Y:S04]  /*18b0*/  LDG.E.EL R28, desc[UR6][R14.64] ;  /* 0x000000060e1c7981 */ /* 0x000f68000c2e1900 */
[----:B------:R-:W5:Y:S04]  /*18c0*/  LDG.E.EL R30, desc[UR6][R8.64] ;  /* 0x00000006081e7981 */ /* 0x000f68000c2e1900 */
[----:B------:R-:W1:Y:S04]  /*18d0*/  LDS R0, [UR4+0x20] ;  /* 0x00002004ff007984 */ /* 0x000e680008000800 */
[----:B------:R-:W2:Y:S01]  /*18e0*/  LDS R18, [UR4] ;  /* 0x00000004ff127984 */ /* 0x000ea20008000800 */
[----:B0-----:R-:W-:-:S10]  /*18f0*/  HFMA2.MMA R17, -RZ, RZ, 0.7080078125, -0.052093505859375 ;  /* 0x39aaaaabff117435 */ /* 0x001fd400000001ff */
[----:B-1----:R-:W-:Y:S02]  /*1900*/  FFMA R0, R0, R17, 9.9999999747524270788e-07 ;  /* 0x358637bd00007423 */ /* 0x002fe40000000011 */
[----:B------:R-:W0:Y:S04]  /*1910*/  LDC.64 R16, c[0x0][0x248] ;  /* 0x00009200ff107b82 */ /* 0x000e280000000a00 */
[----:B------:R-:W1:Y:S01]  /*1920*/  MUFU.RSQ R0, R0 ;  /* 0x0000000000007308 */ /* 0x000e620000001400 */
[----:B--2---:R-:W-:Y:S02]  /*1930*/  SHF.L.U32 R19, R22, 0x10, RZ ;  /* 0x0000001016137819 */ /* 0x004fe400000006ff */
[----:B---3--:R-:W-:Y:S02]  /*1940*/  SHF.L.U32 R26, R24, 0x10, RZ ;  /* 0x00000010181a7819 */ /* 0x008fe400000006ff */
[----:B------:R-:W-:-:S02]  /*1950*/  PRMT R22, R22, 0x7632, R22 ;  /* 0x0000763216167816 */ /* 0x000fc40000000016 */
[----:B----4-:R-:W-:Y:S02]  /*1960*/  PRMT R3, R2, 0x7632, R3 ;  /* 0x0000763202037816 */ /* 0x010fe40000000003 */
[----:B------:R-:W-:Y:S01]  /*1970*/  PRMT R24, R24, 0x7632, R24 ;  /* 0x0000763218187816 */ /* 0x000fe20000000018 */
[----:B------:R-:W-:Y:S01]  /*1980*/  FADD R19, R19, R26 ;  /* 0x0000001a13137221 */ /* 0x000fe20000000000 */
[----:B------:R-:W-:Y:S02]  /*1990*/  SHF.L.U32 R23, R2, 0x10, RZ ;  /* 0x0000001002177819 */ /* 0x000fe400000006ff */
[----:B-----5:R-:W-:Y:S02]  /*19a0*/  PRMT R2, R28, 0x7632, R2 ;  /* 0x000076321c027816 */ /* 0x020fe40000000002 */
[----:B------:R-:W-:Y:S02]  /*19b0*/  PRMT R26, R30, 0x7632, R26 ;  /* 0x000076321e1a7816 */ /* 0x000fe4000000001a */
[----:B------:R-:W-:-:S02]  /*19c0*/  SHF.L.U32 R22, R22, 0x10, RZ ;  /* 0x0000001016167819 */ /* 0x000fc400000006ff */
[----:B------:R-:W-:Y:S02]  /*19d0*/  SHF.L.U32 R35, R24, 0x10, RZ ;  /* 0x0000001018237819 */ /* 0x000fe400000006ff */
[----:B------:R-:W-:Y:S02]  /*19e0*/  SHF.L.U32 R3, R3, 0x10, RZ ;  /* 0x0000001003037819 */ /* 0x000fe400000006ff */
[----:B------:R-:W-:Y:S02]  /*19f0*/  SHF.L.U32 R2, R2, 0x10, RZ ;  /* 0x0000001002027819 */ /* 0x000fe400000006ff */
[----:B------:R-:W-:Y:S01]  /*1a00*/  SHF.L.U32 R41, R26, 0x10, RZ ;  /* 0x000000101a297819 */ /* 0x000fe200000006ff */
[----:B------:R-:W-:Y:S01]  /*1a10*/  FADD R22, R22, R35 ;  /* 0x0000002316167221 */ /* 0x000fe20000000000 */
[----:B------:R-:W-:Y:S01]  /*1a20*/  SHF.L.U32 R28, R28, 0x10, RZ ;  /* 0x000000101c1c7819 */ /* 0x000fe200000006ff */
[----:B------:R-:W-:Y:S01]  /*1a30*/  FADD R23, -R18, R23 ;  /* 0x0000001712177221 */ /* 0x000fe20000000100 */
[----:B------:R-:W-:Y:S01]  /*1a40*/  SHF.L.U32 R39, R30, 0x10, RZ ;  /* 0x000000101e277819 */ /* 0x000fe200000006ff */
[----:B------:R-:W-:Y:S01]  /*1a50*/  FADD R3, -R18, R3 ;  /* 0x0000000312037221 */ /* 0x000fe20000000100 */
[----:B------:R-:W-:Y:S01]  /*1a60*/  FADD R24, R2, R41 ;  /* 0x0000002902187221 */ /* 0x000fe20000000000 */
[----:B------:R-:W-:Y:S01]  /*1a70*/  FADD R2, R19, 1 ;  /* 0x3f80000013027421 */ /* 0x000fe20000000000 */
[----:B-1----:R-:W-:Y:S01]  /*1a80*/  FMUL R23, R0, R23 ;  /* 0x0000001700177220 */ /* 0x002fe20000400000 */
[----:B------:R-:W-:Y:S01]  /*1a90*/  FADD R28, R28, R39 ;  /* 0x000000271c1c7221 */ /* 0x000fe20000000000 */
[----:B------:R-:W-:Y:S01]  /*1aa0*/  FADD R22, R22, 1 ;  /* 0x3f80000016167421 */ /* 0x000fe20000000000 */
[----:B------:R-:W-:-:S02]  /*1ab0*/  FMUL R3, R0, R3 ;  /* 0x0000000300037220 */ /* 0x000fc40000400000 */
[----:B------:R-:W-:Y:S02]  /*1ac0*/  FFMA R2, R23, R2, R28 ;  /* 0x0000000217027223 */ /* 0x000fe4000000001c */
[----:B------:R-:W-:Y:S01]  /*1ad0*/  FFMA R3, R3, R22, R24 ;  /* 0x0000001603037223 */ /* 0x000fe20000000018 */
[----:B0-----:R-:W-:-:S04]  /*1ae0*/  IMAD.WIDE R22, R25, 0x2, R16 ;  /* 0x0000000219167825 */ /* 0x001fc800078e0210 */
[----:B------:R-:W-:-:S05]  /*1af0*/  F2FP.BF16.F32.PACK_AB R3, R3, R2 ;  /* 0x000000020303723e */ /* 0x000fca00000010ff */
[----:B------:R0:W-:Y:S04]  /*1b00*/  STG.E desc[UR6][R22.64], R3 ;  /* 0x0000000316007986 */ /* 0x0001e8000c101906 */
[----:B------:R-:W2:Y:S04]  /*1b10*/  LDG.E.EL R19, desc[UR6][R14.64+0x1c00] ;  /* 0x001c00060e137981 */ /* 0x000ea8000c2e1900 */
[----:B------:R-:W3:Y:S04]  /*1b20*/  LDG.E.EF R6, desc[UR6][R6.64] ;  /* 0x0000000606067981 */ /* 0x000ee8000c0e1900 */
[----:B------:R-:W4:Y:S04]  /*1b30*/  LDG.E.EL R24, desc[UR6][R8.64+0x1c00] ;  /* 0x001c000608187981 */ /* 0x000f28000c2e1900 */
[----:B------:R-:W5:Y:S04]  /*1b40*/  LDG.E.EL R26, desc[UR6][R14.64+0x400] ;  /* 0x000400060e1a7981 */ /* 0x000f68000c2e1900 */
[----:B------:R-:W5:Y:S01]  /*1b50*/  LDG.E.EL R28, desc[UR6][R8.64+0x400] ;  /* 0x00040006081c7981 */ /* 0x000f62000c2e1900 */
[----:B--2---:R-:W-:-:S02]  /*1b60*/  SHF.L.U32 R2, R19, 0x10, RZ ;  /* 0x0000001013027819 */ /* 0x004fc400000006ff */
[----:B---3--:R-:W-:Y:S02]  /*1b70*/  PRMT R19, R6, 0x7632, R19 ;  /* 0x0000763206137816 */ /* 0x008fe40000000013 */
[C---:B----4-:R-:W-:Y:S02]  /*1b80*/  SHF.L.U32 R25, R24.reuse, 0x10, RZ ;  /* 0x0000001018197819 */ /* 0x050fe400000006ff */
[----:B0-----:R-:W-:Y:S02]  /*1b90*/  PRMT R3, R19, 0x7632, R3 ;  /* 0x0000763213037816 */ /* 0x001fe40000000003 */
[----:B------:R-:W-:Y:S01]  /*1ba0*/  PRMT R24, R24, 0x7632, R24 ;  /* 0x0000763218187816 */ /* 0x000fe20000000018 */
[----:B------:R-:W-:Y:S01]  /*1bb0*/  FADD R2, R2, R25 ;  /* 0x0000001902027221 */ /* 0x000fe20000000000 */
[----:B------:R-:W-:Y:S02]  /*1bc0*/  SHF.L.U32 R25, R6, 0x10, RZ ;  /* 0x0000001006197819 */ /* 0x000fe400000006ff */
[----:B-----5:R-:W-:-:S02]  /*1bd0*/  PRMT R22, R26, 0x7632, R22 ;  /* 0x000076321a167816 */ /* 0x020fc40000000016 */
[----:B------:R-:W-:Y:S02]  /*1be0*/  PRMT R6, R28, 0x7632, R6 ;  /* 0x000076321c067816 */ /* 0x000fe40000000006 */
[----:B------:R-:W-:Y:S02]  /*1bf0*/  SHF.L.U32 R3, R3, 0x10, RZ ;  /* 0x0000001003037819 */ /* 0x000fe400000006ff */
[----:B------:R-:W-:Y:S02]  /*1c00*/  SHF.L.U32 R24, R24, 0x10, RZ ;  /* 0x0000001018187819 */ /* 0x000fe400000006ff */
[----:B------:R-:W-:Y:S01]  /*1c10*/  SHF.L.U32 R19, R19, 0x10, RZ ;  /* 0x0000001013137819 */ /* 0x000fe200000006ff */
[----:B------:R-:W-:Y:S01]  /*1c20*/  FADD R25, -R18, R25 ;  /* 0x0000001912197221 */ /* 0x000fe20000000100 */
[----:B------:R-:W-:Y:S01]  /*1c30*/  SHF.L.U32 R26, R26, 0x10, RZ ;  /* 0x000000101a1a7819 */ /* 0x000fe200000006ff */
[----:B------:R-:W-:Y:S01]  /*1c40*/  FADD R3, R3, R24 ;  /* 0x0000001803037221 */ /* 0x000fe20000000000 */
[----:B------:R-:W-:Y:S01]  /*1c50*/  SHF.L.U32 R7, R28, 0x10, RZ ;  /* 0x000000101c077819 */ /* 0x000fe200000006ff */
[----:B------:R-:W-:Y:S01]  /*1c60*/  FADD R19, -R18, R19 ;  /* 0x0000001312137221 */ /* 0x000fe20000000100 */
[----:B------:R-:W-:-:S02]  /*1c70*/  SHF.L.U32 R22, R22, 0x10, RZ ;  /* 0x0000001016167819 */ /* 0x000fc400000006ff */
[----:B------:R-:W-:Y:S01]  /*1c80*/  SHF.L.U32 R23, R6, 0x10, RZ ;  /* 0x0000001006177819 */ /* 0x000fe200000006ff */
[----:B------:R-:W-:Y:S01]  /*1c90*/  FADD R26, R26, R7 ;  /* 0x000000071a1a7221 */ /* 0x000fe20000000000 */
[----:B------:R-:W-:Y:S01]  /*1ca0*/  FMUL R25, R0, R25 ;  /* 0x0000001900197220 */ /* 0x000fe20000400000 */
[----:B------:R-:W-:Y:S01]  /*1cb0*/  FADD R2, R2, 1 ;  /* 0x3f80000002027421 */ /* 0x000fe20000000000 */
[----:B------:R-:W-:Y:S01]  /*1cc0*/  FMUL R19, R0, R19 ;  /* 0x0000001300137220 */ /* 0x000fe20000400000 */
[----:B------:R-:W-:Y:S01]  /*1cd0*/  FADD R22, R22, R23 ;  /* 0x0000001716167221 */ /* 0x000fe20000000000 */
[----:B------:R-:W-:Y:S01]  /*1ce0*/  FADD R6, R3, 1 ;  /* 0x3f80000003067421 */ /* 0x000fe20000000000 */
[----:B------:R-:W-:-:S03]  /*1cf0*/  FFMA R25, R25, R2, R26 ;  /* 0x0000000219197223 */ /* 0x000fc6000000001a */
[----:B------:R-:W-:Y:S01]  /*1d00*/  FFMA R6, R19, R6, R22 ;  /* 0x0000000613067223 */ /* 0x000fe20000000016 */
[----:B------:R-:W-:-:S04]  /*1d10*/  IMAD.WIDE R2, R33, 0x2, R16 ;  /* 0x0000000221027825 */ /* 0x000fc800078e0210 */
        /* <DEDUP_REMOVED lines=12> */
[--C-:B------:R-:W-:Y:S01]  /*1de0*/  FADD R26, R7, R22.reuse ;  /* 0x00000016071a7221 */ /* 0x100fe20000000000 */
        /* <DEDUP_REMOVED lines=66> */
[----:B----4-:R-:W-:Y:S02]  /*2210*/  SHF.L.U32 R11, R12, 0x10, RZ ;  /* 0x000000100c0b7819 */ /* 0x010fe400000006ff */
[----:B0-----:R-:W-:Y:S02]  /*2220*/  PRMT R2, R6, 0x7632, R2 ;  /* 0x0000763206027816 */ /* 0x001fe40000000002 */
[----:B------:R-:W-:Y:S01]  /*2230*/  PRMT R12, R12, 0x7632, R12 ;  /* 0x000076320c0c7816 */ /* 0x000fe2000000000c */
[----:B------:R-:W-:Y:S01]  /*2240*/  FADD R22, R10, R11 ;  /* 0x0000000b0a167221 */ /* 0x000fe20000000000 */
[----:B------:R-:W-:Y:S02]  /*2250*/  SHF.L.U32 R11, R20, 0x10, RZ ;  /* 0x00000010140b7819 */ /* 0x000fe400000006ff */
[----:B-----5:R-:W-:-:S02]  /*2260*/  PRMT R10, R13, 0x7632, R10 ;  /* 0x000076320d0a7816 */ /* 0x020fc4000000000a */
[C---:B------:R-:W-:Y:S02]  /*2270*/  PRMT R20, R19.reuse, 0x7632, R20 ;  /* 0x0000763213147816 */ /* 0x040fe40000000014 */
        /* <DEDUP_REMOVED lines=21> */
[----:B------:R-:W2:Y:S04]  /*23d0*/  LDG.E.EF R4, desc[UR6][R4.64] ;  /* 0x0000000604047981 */ /* 0x000ea8000c0e1900 */
[----:B------:R-:W0:Y:S04]  /*23e0*/  LDG.E.EL R10, desc[UR6][R14.64+0x2c00] ;  /* 0x002c00060e0a7981 */ /* 0x000e28000c2e1900 */
[----:B------:R-:W3:Y:S04]  /*23f0*/  LDG.E.EL R12, desc[UR6][R8.64+0x2c00] ;  /* 0x002c0006080c7981 */ /* 0x000ee8000c2e1900 */
[----:B------:R-:W4:Y:S04]  /*2400*/  LDG.E.EL R13, desc[UR6][R14.64+0x1400] ;  /* 0x001400060e0d7981 */ /* 0x000f28000c2e1900 */
[----:B------:R-:W5:Y:S01]  /*2410*/  LDG.E.EL R19, desc[UR6][R8.64+0x1400] ;  /* 0x0014000608137981 */ /* 0x000f62000c2e1900 */
[----:B------:R-:W-:Y:S01]  /*2420*/  IMAD.WIDE R16, R37, 0x2, R16 ;  /* 0x0000000225107825 */ /* 0x000fe200078e0210 */
[----:B--2---:R-:W-:-:S02]  /*2430*/  PRMT R6, R4, 0x7632, R6 ;  /* 0x0000763204067816 */ /* 0x004fc40000000006 */
[----:B------:R-:W-:Y:S02]  /*2440*/  SHF.L.U32 R7, R4, 0x10, RZ ;  /* 0x0000001004077819 */ /* 0x000fe400000006ff */
[----:B0-----:R-:W-:Y:S02]  /*2450*/  PRMT R2, R10, 0x7632, R2 ;  /* 0x000076320a027816 */ /* 0x001fe40000000002 */
[----:B---3--:R-:W-:Y:S02]  /*2460*/  PRMT R3, R12, 0x7632, R3 ;  /* 0x000076320c037816 */ /* 0x008fe40000000003 */
[----:B------:R-:W-:Y:S02]  /*2470*/  SHF.L.U32 R11, R6, 0x10, RZ ;  /* 0x00000010060b7819 */ /* 0x000fe400000006ff */
[----:B------:R-:W-:Y:S02]  /*2480*/  SHF.L.U32 R10, R10, 0x10, RZ ;  /* 0x000000100a0a7819 */ /* 0x000fe400000006ff */
[----:B----4-:R-:W-:-:S02]  /*2490*/  PRMT R4, R13, 0x7632, R4 ;  /* 0x000076320d047816 */ /* 0x010fc40000000004 */
[----:B------:R-:W-:Y:S02]  /*24a0*/  SHF.L.U32 R5, R12, 0x10, RZ ;  /* 0x000000100c057819 */ /* 0x000fe400000006ff */
[----:B-----5:R-:W-:Y:S02]  /*24b0*/  PRMT R6, R19, 0x7632, R6 ;  /* 0x0000763213067816 */ /* 0x020fe40000000006 */
[----:B------:R-:W-:Y:S02]  /*24c0*/  SHF.L.U32 R2, R2, 0x10, RZ ;  /* 0x0000001002027819 */ /* 0x000fe400000006ff */
[----:B------:R-:W-:Y:S01]  /*24d0*/  SHF.L.U32 R3, R3, 0x10, RZ ;  /* 0x0000001003037819 */ /* 0x000fe200000006ff */
[C---:B------:R-:W-:Y:S01]  /*24e0*/  FADD R21, -R18.reuse, R7 ;  /* 0x0000000712157221 */ /* 0x040fe20000000100 */
[----:B------:R-:W-:Y:S01]  /*24f0*/  FADD R11, -R18, R11 ;  /* 0x0000000b120b7221 */ /* 0x000fe20000000100 */
[----:B------:R-:W-:Y:S01]  /*2500*/  SHF.L.U32 R13, R13, 0x10, RZ ;  /* 0x000000100d0d7819 */ /* 0x000fe200000006ff */
[----:B------:R-:W-:Y:S01]  /*2510*/  FADD R5, R10, R5 ;  /* 0x000000050a057221 */ /* 0x000fe20000000000 */
[----:B------:R-:W-:Y:S01]  /*2520*/  SHF.L.U32 R8, R19, 0x10, RZ ;  /* 0x0000001013087819 */ /* 0x000fe200000006ff */
[----:B------:R-:W-:Y:S01]  /*2530*/  FADD R2, R2, R3 ;  /* 0x0000000302027221 */ /* 0x000fe20000000000 */
[----:B------:R-:W-:-:S02]  /*2540*/  SHF.L.U32 R4, R4, 0x10, RZ ;  /* 0x0000001004047819 */ /* 0x000fc400000006ff */
[----:B------:R-:W-:Y:S01]  /*2550*/  SHF.L.U32 R7, R6, 0x10, RZ ;  /* 0x0000001006077819 */ /* 0x000fe200000006ff */
[C---:B------:R-:W-:Y:S01]  /*2560*/  FMUL R21, R0.reuse, R21 ;  /* 0x0000001500157220 */ /* 0x040fe20000400000 */
[----:B------:R-:W-:Y:S01]  /*2570*/  FMUL R11, R0, R11 ;  /* 0x0000000b000b7220 */ /* 0x000fe20000400000 */
[----:B------:R-:W-:Y:S01]  /*2580*/  FADD R8, R13, R8 ;  /* 0x000000080d087221 */ /* 0x000fe20000000000 */
[----:B------:R-:W-:Y:S01]  /*2590*/  FADD R0, R5, 1 ;  /* 0x3f80000005007421 */ /* 0x000fe20000000000 */
[----:B------:R-:W-:Y:S01]  /*25a0*/  FADD R4, R4, R7 ;  /* 0x0000000704047221 */ /* 0x000fe20000000000 */
[----:B------:R-:W-:Y:S02]  /*25b0*/  FADD R2, R2, 1 ;  /* 0x3f80000002027421 */ /* 0x000fe40000000000 */
[----:B------:R-:W-:Y:S02]  /*25c0*/  FFMA R0, R21, R0, R8 ;  /* 0x0000000015007223 */ /* 0x000fe40000000008 */
[----:B------:R-:W-:-:S05]  /*25d0*/  FFMA R11, R11, R2, R4 ;  /* 0x000000020b0b7223 */ /* 0x000fca0000000004 */
[----:B------:R-:W-:-:S05]  /*25e0*/  F2FP.BF16.F32.PACK_AB R11, R11, R0 ;  /* 0x000000000b0b723e */ /* 0x000fca00000010ff */
[----:B------:R-:W-:Y:S01]  /*25f0*/  STG.E desc[UR6][R16.64], R11 ;  /* 0x0000000b10007986 */ /* 0x000fe2000c101906 */
[----:B------:R-:W-:Y:S05]  /*2600*/  EXIT ;  /* 0x000000000000794d */ /* 0x000fea0003800000 */
.L_x_0:
[----:B------:R-:W-:-:S00]  /*2610*/  BRA `(.L_x_0) ;  /* 0xfffffffc00fc7947 */ /* 0x000fc0000383ffff */
[----:B------:R-:W-:-:S00]  /*2620*/  NOP ;  /* 0x0000000000007918 */ /* 0x000fc00000000000 */
        /* <DEDUP_REMOVED lines=13> */
.L_x_1:


//--------------------- .nv.global.init           --------------------------
	.section	.nv.global.init,"aw",@progbits
.nv.global.init:
	.type		_$_str,@object
	.size		_$_str,(.L_0 - _$_str)
_$_str:
        /*0000*/ 	.byte	0x5f, 0x5f, 0x43, 0x55, 0x44, 0x41, 0x5f, 0x46, 0x54, 0x5a, 0x00
.L_0:


//--------------------- .nv.shared.triton_        --------------------------
	.section	.nv.shared.triton_,"aw",@nobits
	.sectionflags	@""
	.align	16
	.zero		1024


//--------------------- .nv.constant0.triton_     --------------------------
	.section	.nv.constant0.triton_,"a",@progbits
	.sectionflags	@""
	.align	4
.nv.constant0.triton_:
	.zero		600
